//
// Generated by NVIDIA NVVM Compiler
//
// Compiler Build ID: CL-36424714
// Cuda compilation tools, release 13.0, V13.0.88
// Based on NVVM 20.0.0
//

.version 9.0
.target sm_100
.address_size 64

	// .globl	_Z9prefixSumPfS_S_S_i
.extern .func  (.param .b64 func_retval0) malloc
(
	.param .b64 malloc_param_0
)
;

.visible .entry _Z9prefixSumPfS_S_S_i(
	.param .u64 .ptr .align 1 _Z9prefixSumPfS_S_S_i_param_0,
	.param .u64 .ptr .align 1 _Z9prefixSumPfS_S_S_i_param_1,
	.param .u64 .ptr .align 1 _Z9prefixSumPfS_S_S_i_param_2,
	.param .u64 .ptr .align 1 _Z9prefixSumPfS_S_S_i_param_3,
	.param .u32 _Z9prefixSumPfS_S_S_i_param_4
)
{
	.reg .pred 	%p<42>;
	.reg .b16 	%rs<4>;
	.reg .b32 	%r<154>;
	.reg .b32 	%f<109>;
	.reg .b64 	%rd<100>;
	.reg .b64 	%fd<5>;

	ld.param.u64 	%rd43, [_Z9prefixSumPfS_S_S_i_param_0];
	ld.param.u64 	%rd44, [_Z9prefixSumPfS_S_S_i_param_1];
	ld.param.u64 	%rd42, [_Z9prefixSumPfS_S_S_i_param_2];
	ld.param.u64 	%rd45, [_Z9prefixSumPfS_S_S_i_param_3];
	ld.param.u32 	%r84, [_Z9prefixSumPfS_S_S_i_param_4];
	cvta.to.global.u64 	%rd1, %rd43;
	cvta.to.global.u64 	%rd2, %rd44;
	cvta.to.global.u64 	%rd3, %rd45;
	mov.u32 	%r86, %ctaid.x;
	mov.u32 	%r87, %ntid.x;
	mov.u32 	%r88, %tid.x;
	mad.lo.s32 	%r1, %r86, %r87, %r88;
	mov.u32 	%r89, %nctaid.x;
	mul.lo.s32 	%r135, %r89, %r87;
	cvt.rn.f64.s32 	%fd1, %r84;
	cvt.rn.f64.s32 	%fd2, %r135;
	div.rn.f64 	%fd3, %fd1, %fd2;
	cvt.rpi.f64.f64 	%fd4, %fd3;
	cvt.rzi.s32.f64 	%r3, %fd4;
	mul.lo.s32 	%r151, %r3, %r1;
	mul.wide.s32 	%rd46, %r3, 4;
	{ // callseq 0, 0
	.param .b64 param0;
	st.param.b64 	[param0], %rd46;
	.param .b64 retval0;
	call.uni (retval0), 
	malloc, 
	(
	param0
	);
	ld.param.b64 	%rd47, [retval0];
	} // callseq 0
	setp.ge.s32 	%p1, %r151, %r84;
	setp.lt.s32 	%p2, %r3, 1;
	mov.b32 	%r132, 0;
	or.pred  	%p3, %p1, %p2;
	@%p3 bra 	$L__BB0_7;
	not.b32 	%r92, %r151;
	add.s32 	%r93, %r84, %r92;
	add.s32 	%r94, %r3, -1;
	min.u32 	%r95, %r93, %r94;
	add.s32 	%r5, %r95, 1;
	and.b32  	%r6, %r5, 3;
	setp.lt.u32 	%p4, %r95, 3;
	mov.b32 	%r132, 0;
	mov.f32 	%f101, 0f00000000;
	mov.u32 	%r128, %r151;
	@%p4 bra 	$L__BB0_4;
	and.b32  	%r132, %r5, -4;
	add.s64 	%rd89, %rd47, 8;
	neg.s32 	%r125, %r132;
	add.s64 	%rd6, %rd1, 8;
	mov.f32 	%f101, 0f00000000;
	mov.u32 	%r128, %r151;
$L__BB0_3:
	mul.wide.s32 	%rd48, %r128, 4;
	add.s64 	%rd49, %rd6, %rd48;
	ld.global.f32 	%f26, [%rd49+-8];
	add.f32 	%f27, %f101, %f26;
	st.f32 	[%rd89+-8], %f27;
	ld.global.f32 	%f28, [%rd49+-4];
	add.f32 	%f29, %f27, %f28;
	st.f32 	[%rd89+-4], %f29;
	ld.global.f32 	%f30, [%rd49];
	add.f32 	%f31, %f29, %f30;
	st.f32 	[%rd89], %f31;
	ld.global.f32 	%f32, [%rd49+4];
	add.f32 	%f101, %f31, %f32;
	st.f32 	[%rd89+4], %f101;
	add.s32 	%r128, %r128, 4;
	add.s64 	%rd89, %rd89, 16;
	add.s32 	%r125, %r125, 4;
	setp.ne.s32 	%p5, %r125, 0;
	@%p5 bra 	$L__BB0_3;
$L__BB0_4:
	setp.eq.s32 	%p6, %r6, 0;
	@%p6 bra 	$L__BB0_7;
	mul.wide.u32 	%rd50, %r132, 4;
	add.s64 	%rd90, %rd47, %rd50;
	neg.s32 	%r130, %r6;
	add.s32 	%r132, %r132, %r6;
$L__BB0_6:
	.pragma "nounroll";
	mul.wide.s32 	%rd51, %r128, 4;
	add.s64 	%rd52, %rd1, %rd51;
	ld.global.f32 	%f33, [%rd52];
	add.f32 	%f101, %f101, %f33;
	st.f32 	[%rd90], %f101;
	add.s32 	%r128, %r128, 1;
	add.s64 	%rd90, %rd90, 4;
	add.s32 	%r130, %r130, 1;
	setp.ne.s32 	%p7, %r130, 0;
	@%p7 bra 	$L__BB0_6;
$L__BB0_7:
	setp.eq.s32 	%p8, %r132, 0;
	mov.f32 	%f103, 0f00000000;
	@%p8 bra 	$L__BB0_9;
	mul.wide.s32 	%rd53, %r132, 4;
	add.s64 	%rd54, %rd47, %rd53;
	ld.f32 	%f103, [%rd54+-4];
$L__BB0_9:
	cvta.to.global.u64 	%rd55, %rd42;
	mul.wide.s32 	%rd56, %r1, 4;
	add.s64 	%rd12, %rd55, %rd56;
	st.global.f32 	[%rd12], %f103;
	add.s64 	%rd13, %rd3, %rd56;
	st.global.f32 	[%rd13], %f103;
	bar.sync 	0;
	setp.eq.s32 	%p9, %r135, 1;
	@%p9 bra 	$L__BB0_19;
	setp.lt.s32 	%p10, %r135, 2;
	mov.b32 	%r134, 0;
	@%p10 bra 	$L__BB0_14;
	mov.b32 	%r136, 0;
$L__BB0_12:
	add.s32 	%r136, %r136, 1;
	shr.u32 	%r34, %r135, 1;
	setp.gt.u32 	%p11, %r135, 3;
	mov.u32 	%r135, %r34;
	@%p11 bra 	$L__BB0_12;
	shl.b32 	%r134, %r136, 1;
$L__BB0_14:
	setp.eq.s32 	%p12, %r134, 0;
	@%p12 bra 	$L__BB0_49;
	setp.lt.u32 	%p13, %r134, 4;
	mov.b32 	%r140, 1;
	@%p13 bra 	$L__BB0_43;
	and.b32  	%r100, %r134, 2147483644;
	neg.s32 	%r137, %r100;
	mov.b32 	%r140, 1;
$L__BB0_17:
	ld.global.f32 	%f35, [%rd13];
	cvt.rzi.s32.f32 	%r37, %f35;
	bar.sync 	0;
	div.s32 	%r101, %r1, %r140;
	and.b32  	%r102, %r101, 1;
	setp.eq.b32 	%p14, %r102, 1;
	@%p14 bra 	$L__BB0_32;
	add.s32 	%r139, %r140, %r1;
	cvt.rn.f32.s32 	%f104, %r37;
	mul.wide.s32 	%rd57, %r140, 4;
	add.s64 	%rd58, %rd12, %rd57;
	ld.global.f32 	%f36, [%rd58];
	add.f32 	%f37, %f36, %f104;
	st.global.f32 	[%rd58], %f37;
	bra.uni 	$L__BB0_33;
$L__BB0_19:
	setp.lt.s32 	%p33, %r84, 1;
	@%p33 bra 	$L__BB0_56;
	and.b32  	%r23, %r84, 15;
	setp.lt.u32 	%p34, %r84, 16;
	mov.b32 	%r147, 0;
	@%p34 bra 	$L__BB0_23;
	and.b32  	%r147, %r84, 2147483632;
	neg.s32 	%r133, %r147;
	add.s64 	%rd92, %rd47, 32;
	add.s64 	%rd91, %rd2, 32;
$L__BB0_22:
	.pragma "nounroll";
	ld.f32 	%f71, [%rd92+-32];
	st.global.f32 	[%rd91+-32], %f71;
	ld.f32 	%f72, [%rd92+-28];
	st.global.f32 	[%rd91+-28], %f72;
	ld.f32 	%f73, [%rd92+-24];
	st.global.f32 	[%rd91+-24], %f73;
	ld.f32 	%f74, [%rd92+-20];
	st.global.f32 	[%rd91+-20], %f74;
	ld.f32 	%f75, [%rd92+-16];
	st.global.f32 	[%rd91+-16], %f75;
	ld.f32 	%f76, [%rd92+-12];
	st.global.f32 	[%rd91+-12], %f76;
	ld.f32 	%f77, [%rd92+-8];
	st.global.f32 	[%rd91+-8], %f77;
	ld.f32 	%f78, [%rd92+-4];
	st.global.f32 	[%rd91+-4], %f78;
	ld.f32 	%f79, [%rd92];
	st.global.f32 	[%rd91], %f79;
	ld.f32 	%f80, [%rd92+4];
	st.global.f32 	[%rd91+4], %f80;
	ld.f32 	%f81, [%rd92+8];
	st.global.f32 	[%rd91+8], %f81;
	ld.f32 	%f82, [%rd92+12];
	st.global.f32 	[%rd91+12], %f82;
	ld.f32 	%f83, [%rd92+16];
	st.global.f32 	[%rd91+16], %f83;
	ld.f32 	%f84, [%rd92+20];
	st.global.f32 	[%rd91+20], %f84;
	ld.f32 	%f85, [%rd92+24];
	st.global.f32 	[%rd91+24], %f85;
	ld.f32 	%f86, [%rd92+28];
	st.global.f32 	[%rd91+28], %f86;
	add.s32 	%r133, %r133, 16;
	add.s64 	%rd92, %rd92, 64;
	add.s64 	%rd91, %rd91, 64;
	setp.eq.s32 	%p35, %r133, 0;
	@%p35 bra 	$L__BB0_23;
	bra.uni 	$L__BB0_22;
$L__BB0_23:
	setp.eq.s32 	%p36, %r23, 0;
	@%p36 bra 	$L__BB0_56;
	and.b32  	%r68, %r84, 7;
	setp.lt.u32 	%p37, %r23, 8;
	@%p37 bra 	$L__BB0_26;
	mul.wide.u32 	%rd82, %r147, 4;
	add.s64 	%rd83, %rd47, %rd82;
	ld.f32 	%f87, [%rd83];
	add.s64 	%rd84, %rd2, %rd82;
	st.global.f32 	[%rd84], %f87;
	ld.f32 	%f88, [%rd83+4];
	st.global.f32 	[%rd84+4], %f88;
	ld.f32 	%f89, [%rd83+8];
	st.global.f32 	[%rd84+8], %f89;
	ld.f32 	%f90, [%rd83+12];
	st.global.f32 	[%rd84+12], %f90;
	ld.f32 	%f91, [%rd83+16];
	st.global.f32 	[%rd84+16], %f91;
	ld.f32 	%f92, [%rd83+20];
	st.global.f32 	[%rd84+20], %f92;
	ld.f32 	%f93, [%rd83+24];
	st.global.f32 	[%rd84+24], %f93;
	ld.f32 	%f94, [%rd83+28];
	st.global.f32 	[%rd84+28], %f94;
	add.s32 	%r147, %r147, 8;
$L__BB0_26:
	setp.eq.s32 	%p38, %r68, 0;
	@%p38 bra 	$L__BB0_56;
	and.b32  	%r71, %r84, 3;
	setp.lt.u32 	%p39, %r68, 4;
	@%p39 bra 	$L__BB0_29;
	mul.wide.u32 	%rd85, %r147, 4;
	add.s64 	%rd86, %rd47, %rd85;
	ld.f32 	%f95, [%rd86];
	add.s64 	%rd87, %rd2, %rd85;
	st.global.f32 	[%rd87], %f95;
	ld.f32 	%f96, [%rd86+4];
	st.global.f32 	[%rd87+4], %f96;
	ld.f32 	%f97, [%rd86+8];
	st.global.f32 	[%rd87+8], %f97;
	ld.f32 	%f98, [%rd86+12];
	st.global.f32 	[%rd87+12], %f98;
	add.s32 	%r147, %r147, 4;
$L__BB0_29:
	setp.eq.s32 	%p40, %r71, 0;
	@%p40 bra 	$L__BB0_56;
	mul.wide.u32 	%rd88, %r147, 4;
	add.s64 	%rd98, %rd2, %rd88;
	add.s64 	%rd97, %rd47, %rd88;
	neg.s32 	%r149, %r71;
$L__BB0_31:
	.pragma "nounroll";
	ld.f32 	%f99, [%rd97];
	st.global.f32 	[%rd98], %f99;
	add.s64 	%rd98, %rd98, 4;
	add.s64 	%rd97, %rd97, 4;
	add.s32 	%r149, %r149, 1;
	setp.eq.s32 	%p41, %r149, 0;
	@%p41 bra 	$L__BB0_56;
	bra.uni 	$L__BB0_31;
$L__BB0_32:
	sub.s32 	%r139, %r1, %r140;
	cvt.rn.f32.s32 	%f104, %r37;
$L__BB0_33:
	mul.wide.s32 	%rd59, %r139, 4;
	add.s64 	%rd60, %rd3, %rd59;
	ld.global.f32 	%f38, [%rd60];
	add.f32 	%f39, %f104, %f38;
	st.global.f32 	[%rd60], %f39;
	shl.b32 	%r41, %r140, 1;
	ld.global.f32 	%f40, [%rd13];
	cvt.rzi.s32.f32 	%r42, %f40;
	bar.sync 	0;
	div.s32 	%r103, %r1, %r41;
	and.b32  	%r104, %r103, 1;
	setp.eq.b32 	%p15, %r104, 1;
	not.pred 	%p16, %p15;
	@%p16 bra 	$L__BB0_35;
	sub.s32 	%r105, %r1, %r41;
	cvt.rn.f32.s32 	%f105, %r42;
	cvt.s64.s32 	%rd93, %r105;
	bra.uni 	$L__BB0_36;
$L__BB0_35:
	add.s32 	%r106, %r41, %r1;
	cvt.rn.f32.s32 	%f105, %r42;
	cvt.s64.s32 	%rd93, %r106;
	mul.wide.s32 	%rd61, %r41, 4;
	add.s64 	%rd62, %rd12, %rd61;
	ld.global.f32 	%f41, [%rd62];
	add.f32 	%f42, %f41, %f105;
	st.global.f32 	[%rd62], %f42;
$L__BB0_36:
	shl.b64 	%rd63, %rd93, 2;
	add.s64 	%rd64, %rd3, %rd63;
	ld.global.f32 	%f43, [%rd64];
	add.f32 	%f44, %f105, %f43;
	st.global.f32 	[%rd64], %f44;
	shl.b32 	%r43, %r140, 2;
	ld.global.f32 	%f45, [%rd13];
	cvt.rzi.s32.f32 	%r44, %f45;
	bar.sync 	0;
	div.s32 	%r107, %r1, %r43;
	and.b32  	%r108, %r107, 1;
	setp.eq.b32 	%p17, %r108, 1;
	not.pred 	%p18, %p17;
	@%p18 bra 	$L__BB0_38;
	sub.s32 	%r109, %r1, %r43;
	cvt.rn.f32.s32 	%f106, %r44;
	cvt.s64.s32 	%rd94, %r109;
	bra.uni 	$L__BB0_39;
$L__BB0_38:
	add.s32 	%r110, %r43, %r1;
	cvt.rn.f32.s32 	%f106, %r44;
	cvt.s64.s32 	%rd94, %r110;
	mul.wide.s32 	%rd65, %r43, 4;
	add.s64 	%rd66, %rd12, %rd65;
	ld.global.f32 	%f46, [%rd66];
	add.f32 	%f47, %f46, %f106;
	st.global.f32 	[%rd66], %f47;
$L__BB0_39:
	shl.b64 	%rd67, %rd94, 2;
	add.s64 	%rd68, %rd3, %rd67;
	ld.global.f32 	%f48, [%rd68];
	add.f32 	%f49, %f106, %f48;
	st.global.f32 	[%rd68], %f49;
	shl.b32 	%r45, %r140, 3;
	ld.global.f32 	%f50, [%rd13];
	cvt.rzi.s32.f32 	%r46, %f50;
	bar.sync 	0;
	div.s32 	%r111, %r1, %r45;
	and.b32  	%r112, %r111, 1;
	setp.eq.b32 	%p19, %r112, 1;
	not.pred 	%p20, %p19;
	@%p20 bra 	$L__BB0_41;
	sub.s32 	%r113, %r1, %r45;
	cvt.rn.f32.s32 	%f107, %r46;
	cvt.s64.s32 	%rd95, %r113;
	bra.uni 	$L__BB0_42;
$L__BB0_41:
	add.s32 	%r114, %r45, %r1;
	cvt.rn.f32.s32 	%f107, %r46;
	cvt.s64.s32 	%rd95, %r114;
	mul.wide.s32 	%rd69, %r45, 4;
	add.s64 	%rd70, %rd12, %rd69;
	ld.global.f32 	%f51, [%rd70];
	add.f32 	%f52, %f51, %f107;
	st.global.f32 	[%rd70], %f52;
$L__BB0_42:
	shl.b64 	%rd71, %rd95, 2;
	add.s64 	%rd72, %rd3, %rd71;
	ld.global.f32 	%f53, [%rd72];
	add.f32 	%f54, %f107, %f53;
	st.global.f32 	[%rd72], %f54;
	shl.b32 	%r140, %r140, 4;
	add.s32 	%r137, %r137, 4;
	setp.ne.s32 	%p21, %r137, 0;
	@%p21 bra 	$L__BB0_17;
$L__BB0_43:
	and.b32  	%r115, %r134, 2;
	setp.eq.s32 	%p22, %r115, 0;
	@%p22 bra 	$L__BB0_49;
	cvt.u16.u32 	%rs1, %r134;
	shr.u16 	%rs2, %rs1, 1;
	and.b16  	%rs3, %rs2, 1;
	mul.wide.u16 	%r116, %rs3, 2;
	neg.s32 	%r141, %r116;
$L__BB0_45:
	.pragma "nounroll";
	ld.global.f32 	%f55, [%rd13];
	cvt.rzi.s32.f32 	%r53, %f55;
	bar.sync 	0;
	div.s32 	%r117, %r1, %r140;
	and.b32  	%r118, %r117, 1;
	setp.eq.b32 	%p23, %r118, 1;
	not.pred 	%p24, %p23;
	@%p24 bra 	$L__BB0_47;
	sub.s32 	%r143, %r1, %r140;
	cvt.rn.f32.s32 	%f108, %r53;
	bra.uni 	$L__BB0_48;
$L__BB0_47:
	add.s32 	%r143, %r140, %r1;
	cvt.rn.f32.s32 	%f108, %r53;
	mul.wide.s32 	%rd73, %r140, 4;
	add.s64 	%rd74, %rd12, %rd73;
	ld.global.f32 	%f56, [%rd74];
	add.f32 	%f57, %f56, %f108;
	st.global.f32 	[%rd74], %f57;
$L__BB0_48:
	mul.wide.s32 	%rd75, %r143, 4;
	add.s64 	%rd76, %rd3, %rd75;
	ld.global.f32 	%f58, [%rd76];
	add.f32 	%f59, %f108, %f58;
	st.global.f32 	[%rd76], %f59;
	shl.b32 	%r140, %r140, 1;
	add.s32 	%r141, %r141, 1;
	setp.ne.s32 	%p25, %r141, 0;
	@%p25 bra 	$L__BB0_45;
$L__BB0_49:
	setp.ge.s32 	%p26, %r151, %r84;
	bar.sync 	0;
	ld.global.f32 	%f60, [%rd12];
	sub.f32 	%f23, %f60, %f103;
	setp.eq.s32 	%p27, %r132, 0;
	or.pred  	%p28, %p26, %p27;
	@%p28 bra 	$L__BB0_56;
	not.b32 	%r120, %r151;
	add.s32 	%r121, %r84, %r120;
	add.s32 	%r122, %r132, -1;
	min.u32 	%r123, %r121, %r122;
	add.s32 	%r59, %r123, 1;
	and.b32  	%r60, %r59, 3;
	setp.lt.u32 	%p29, %r123, 3;
	mov.b32 	%r150, 0;
	@%p29 bra 	$L__BB0_53;
	and.b32  	%r150, %r59, -4;
	neg.s32 	%r144, %r150;
	add.s64 	%rd29, %rd2, 8;
	add.s64 	%rd96, %rd47, 8;
$L__BB0_52:
	mul.wide.s32 	%rd77, %r151, 4;
	add.s64 	%rd78, %rd29, %rd77;
	ld.f32 	%f61, [%rd96+-8];
	add.f32 	%f62, %f23, %f61;
	st.global.f32 	[%rd78+-8], %f62;
	ld.f32 	%f63, [%rd96+-4];
	add.f32 	%f64, %f23, %f63;
	st.global.f32 	[%rd78+-4], %f64;
	ld.f32 	%f65, [%rd96];
	add.f32 	%f66, %f23, %f65;
	st.global.f32 	[%rd78], %f66;
	ld.f32 	%f67, [%rd96+4];
	add.f32 	%f68, %f23, %f67;
	st.global.f32 	[%rd78+4], %f68;
	add.s32 	%r151, %r151, 4;
	add.s32 	%r144, %r144, 4;
	add.s64 	%rd96, %rd96, 16;
	setp.eq.s32 	%p30, %r144, 0;
	@%p30 bra 	$L__BB0_53;
	bra.uni 	$L__BB0_52;
$L__BB0_53:
	setp.eq.s32 	%p31, %r60, 0;
	@%p31 bra 	$L__BB0_56;
	mul.wide.u32 	%rd79, %r150, 4;
	add.s64 	%rd99, %rd47, %rd79;
	neg.s32 	%r152, %r60;
$L__BB0_55:
	.pragma "nounroll";
	mul.wide.s32 	%rd80, %r151, 4;
	add.s64 	%rd81, %rd2, %rd80;
	ld.f32 	%f69, [%rd99];
	add.f32 	%f70, %f23, %f69;
	st.global.f32 	[%rd81], %f70;
	add.s32 	%r151, %r151, 1;
	add.s64 	%rd99, %rd99, 4;
	add.s32 	%r152, %r152, 1;
	setp.ne.s32 	%p32, %r152, 0;
	@%p32 bra 	$L__BB0_55;
$L__BB0_56:
	ret;

}


// ===== COMPILED SASS (sm_100) =====

	.target	sm_100

	.elftype	@"ET_EXEC"


//--------------------- .note.nv.tkinfo           --------------------------
	.section	.note.nv.tkinfo,"",@"SHT_NOTE"
	.sectionflags	@"SHF_NOTE_NV_TKINFO"
	.tkinfo
        /*0018*/ 	.word	0x00000002
        /*0030*/ 	.string	""
        /*0030*/ 	.string	"ptxas"
        /*0030*/ 	.string	"Cuda compilation tools, release 13.0, V13.0.88"
        /*0030*/ 	.string	"Build cuda_13.0.r13.0/compiler.36424714_0"
        /*0030*/ 	.string	"-arch sm_100 -m 64 "



//--------------------- .note.nv.cuinfo           --------------------------
	.section	.note.nv.cuinfo,"",@"SHT_NOTE"
	.sectionflags	@"SHF_NOTE_NV_CUINFO"
        /*0018*/ 	.short	0x0002
        /*001a*/ 	.short	0x0064
        /*001c*/ 	.short	0x0082
	.zero		2


//--------------------- .nv.info                  --------------------------
	.section	.nv.info,"",@"SHT_CUDA_INFO"
	.align	4


	//----- nvinfo : EIATTR_REGCOUNT
	.align		4
        /*0000*/ 	.byte	0x04, 0x2f
        /*0002*/ 	.short	(.L_1 - .L_0)
	.align		4
.L_0:
        /*0004*/ 	.word	index@(_Z9prefixSumPfS_S_S_i)
        /*0008*/ 	.word	0x0000001f


	//----- nvinfo : EIATTR_FRAME_SIZE
	.align		4
.L_1:
        /*000c*/ 	.byte	0x04, 0x11
        /*000e*/ 	.short	(.L_3 - .L_2)
	.align		4
.L_2:
        /*0010*/ 	.word	index@($__internal_0_$__cuda_sm20_div_rn_f64_full)
        /*0014*/ 	.word	0x00000000


	//----- nvinfo : EIATTR_FRAME_SIZE
	.align		4
.L_3:
        /*0018*/ 	.byte	0x04, 0x11
        /*001a*/ 	.short	(.L_5 - .L_4)
	.align		4
.L_4:
        /*001c*/ 	.word	index@(_Z9prefixSumPfS_S_S_i)
        /*0020*/ 	.word	0x00000000


	//----- nvinfo : EIATTR_MIN_STACK_SIZE
	.align		4
.L_5:
        /*0024*/ 	.byte	0x04, 0x12
        /*0026*/ 	.short	(.L_7 - .L_6)
	.align		4
.L_6:
        /*0028*/ 	.word	index@(_Z9prefixSumPfS_S_S_i)
        /*002c*/ 	.word	0x00000000
.L_7:


//--------------------- .nv.compat                --------------------------
	.section	.nv.compat,"",@"SHT_CUDA_COMPAT_INFO"
	.align	4
        /*0000*/ 	.byte	0x02, 0x09, 0x00, 0x00, 0x02, 0x02, 0x01, 0x00, 0x02, 0x05, 0x05, 0x00, 0x03, 0x07, 0x01, 0x01
        /*0010*/ 	.byte	0x02, 0x03, 0x00, 0x00, 0x02, 0x06, 0x01, 0x00, 0x04, 0x0b, 0x08, 0x00, 0x01, 0x00, 0x00, 0x00
        /*0020*/ 	.byte	0x00, 0x00, 0x00, 0x00


//--------------------- .nv.info._Z9prefixSumPfS_S_S_i --------------------------
	.section	.nv.info._Z9prefixSumPfS_S_S_i,"",@"SHT_CUDA_INFO"
	.sectionflags	@""
	.align	4


	//----- nvinfo : EIATTR_CUDA_API_VERSION
	.align		4
        /*0000*/ 	.byte	0x04, 0x37
        /*0002*/ 	.short	(.L_9 - .L_8)
.L_8:
        /*0004*/ 	.word	0x00000082


	//----- nvinfo : EIATTR_KPARAM_INFO
	.align		4
.L_9:
        /*0008*/ 	.byte	0x04, 0x17
        /*000a*/ 	.short	(.L_11 - .L_10)
.L_10:
        /*000c*/ 	.word	0x00000000
        /*0010*/ 	.short	0x0004
        /*0012*/ 	.short	0x0020
        /*0014*/ 	.byte	0x00, 0xf0, 0x11, 0x00


	//----- nvinfo : EIATTR_KPARAM_INFO
	.align		4
.L_11:
        /*0018*/ 	.byte	0x04, 0x17
        /*001a*/ 	.short	(.L_13 - .L_12)
.L_12:
        /*001c*/ 	.word	0x00000000
        /*0020*/ 	.short	0x0003
        /*0022*/ 	.short	0x0018
        /*0024*/ 	.byte	0x00, 0xf5, 0x21, 0x00


	//----- nvinfo : EIATTR_KPARAM_INFO
	.align		4
.L_13:
        /*0028*/ 	.byte	0x04, 0x17
        /*002a*/ 	.short	(.L_15 - .L_14)
.L_14:
        /*002c*/ 	.word	0x00000000
        /*0030*/ 	.short	0x0002
        /*0032*/ 	.short	0x0010
        /*0034*/ 	.byte	0x00, 0xf5, 0x21, 0x00


	//----- nvinfo : EIATTR_KPARAM_INFO
	.align		4
.L_15:
        /*0038*/ 	.byte	0x04, 0x17
        /*003a*/ 	.short	(.L_17 - .L_16)
.L_16:
        /*003c*/ 	.word	0x00000000
        /*0040*/ 	.short	0x0001
        /*0042*/ 	.short	0x0008
        /*0044*/ 	.byte	0x00, 0xf5, 0x21, 0x00


	//----- nvinfo : EIATTR_KPARAM_INFO
	.align		4
.L_17:
        /*0048*/ 	.byte	0x04, 0x17
        /*004a*/ 	.short	(.L_19 - .L_18)
.L_18:
        /*004c*/ 	.word	0x00000000
        /*0050*/ 	.short	0x0000
        /*0052*/ 	.short	0x0000
        /*0054*/ 	.byte	0x00, 0xf5, 0x21, 0x00


	//----- nvinfo : EIATTR_SPARSE_MMA_MASK
	.align		4
.L_19:
        /*0058*/ 	.byte	0x03, 0x50
        /*005a*/ 	.short	0x0000


	//----- nvinfo : EIATTR_MAXREG_COUNT
	.align		4
        /*005c*/ 	.byte	0x03, 0x1b
        /*005e*/ 	.short	0x00ff


	//----- nvinfo : EIATTR_NUM_BARRIERS
	.align		4
        /*0060*/ 	.byte	0x02, 0x4c
        /*0062*/ 	.byte	0x01
	.zero		1


	//----- nvinfo : EIATTR_EXTERNS
	.align		4
        /*0064*/ 	.byte	0x04, 0x0f
        /*0066*/ 	.short	(.L_21 - .L_20)


	//   ....[0]....
	.align		4
.L_20:
        /*0068*/ 	.word	index@(malloc)


	//----- nvinfo : EIATTR_MERCURY_ISA_VERSION
	.align		4
.L_21:
        /*006c*/ 	.byte	0x03, 0x5f
        /*006e*/ 	.short	0x0101


	//----- nvinfo : EIATTR_VRC_CTA_INIT_COUNT
	.align		4
        /*0070*/ 	.byte	0x02, 0x4a
	.zero		1
	.zero		1


	//----- nvinfo : EIATTR_SYSCALL_OFFSETS
	.align		4
        /*0074*/ 	.byte	0x04, 0x46
        /*0076*/ 	.short	(.L_23 - .L_22)


	//   ....[0]....
.L_22:
        /*0078*/ 	.word	0x00000230


	//----- nvinfo : EIATTR_EXIT_INSTR_OFFSETS
	.align		4
.L_23:
        /*007c*/ 	.byte	0x04, 0x1c
        /*007e*/ 	.short	(.L_25 - .L_24)


	//   ....[0]....
.L_24:
        /*0080*/ 	.word	0x000017a0


	//   ....[1]....
        /*0084*/ 	.word	0x00001a30


	//   ....[2]....
        /*0088*/ 	.word	0x00001b30


	//   ....[3]....
        /*008c*/ 	.word	0x00001b50


	//   ....[4]....
        /*0090*/ 	.word	0x00001ef0


	//   ....[5]....
        /*0094*/ 	.word	0x00002080


	//   ....[6]....
        /*0098*/ 	.word	0x00002190


	//   ....[7]....
        /*009c*/ 	.word	0x000022d0


	//----- nvinfo : EIATTR_CRS_STACK_SIZE
	.align		4
.L_25:
        /*00a0*/ 	.byte	0x04, 0x1e
        /*00a2*/ 	.short	(.L_27 - .L_26)
.L_26:
        /*00a4*/ 	.word	0x00000000


	//----- nvinfo : EIATTR_CBANK_PARAM_SIZE
	.align		4
.L_27:
        /*00a8*/ 	.byte	0x03, 0x19
        /*00aa*/ 	.short	0x0024


	//----- nvinfo : EIATTR_PARAM_CBANK
	.align		4
        /*00ac*/ 	.byte	0x04, 0x0a
        /*00ae*/ 	.short	(.L_29 - .L_28)
	.align		4
.L_28:
        /*00b0*/ 	.word	index@(.nv.constant0._Z9prefixSumPfS_S_S_i)
        /*00b4*/ 	.short	0x0380
        /*00b6*/ 	.short	0x0024


	//----- nvinfo : EIATTR_SW_WAR
	.align		4
.L_29:
        /*00b8*/ 	.byte	0x04, 0x36
        /*00ba*/ 	.short	(.L_31 - .L_30)
.L_30:
        /*00bc*/ 	.word	0x00000008
.L_31:


//--------------------- .nv.callgraph             --------------------------
	.section	.nv.callgraph,"",@"SHT_CUDA_CALLGRAPH"
	.align	4
	.sectionentsize	8
	.align		4
        /*0000*/ 	.word	0x00000000
	.align		4
        /*0004*/ 	.word	0xffffffff
	.align		4
        /*0008*/ 	.word	index@(_Z9prefixSumPfS_S_S_i)
	.align		4
        /*000c*/ 	.word	index@(malloc)
	.align		4
        /*0010*/ 	.word	0x00000000
	.align		4
        /*0014*/ 	.word	0xfffffffe
	.align		4
        /*0018*/ 	.word	0x00000000
	.align		4
        /*001c*/ 	.word	0xfffffffd
	.align		4
        /*0020*/ 	.word	0x00000000
	.align		4
        /*0024*/ 	.word	0xfffffffc


//--------------------- .nv.constant4             --------------------------
	.section	.nv.constant4,"a",@progbits
	.align	8
	.align		8
.nv.constant4:
        /*0000*/ 	.dword	malloc


//--------------------- .text._Z9prefixSumPfS_S_S_i --------------------------
	.section	.text._Z9prefixSumPfS_S_S_i,"ax",@progbits
	.align	128
        .global         _Z9prefixSumPfS_S_S_i
        .type           _Z9prefixSumPfS_S_S_i,@function
        .size           _Z9prefixSumPfS_S_S_i,(.L_x_30 - _Z9prefixSumPfS_S_S_i)
        .other          _Z9prefixSumPfS_S_S_i,@"STO_CUDA_ENTRY STV_DEFAULT"
_Z9prefixSumPfS_S_S_i:
.text._Z9prefixSumPfS_S_S_i:
[----:B------:R-:W0:Y:S08]  /*0000*/  LDC R1, c[0x0][0x37c] ;  /* 0x0000df00ff017b82 */ /* 0x000e300000000800 */
[----:B------:R-:W1:Y:S01]  /*0010*/  LDC R16, c[0x0][0x360] ;  /* 0x0000d800ff107b82 */ /* 0x000e620000000800 */
[----:B------:R-:W1:Y:S01]  /*0020*/  LDCU UR4, c[0x0][0x370] ;  /* 0x00006e00ff0477ac */ /* 0x000e620008000800 */
[----:B------:R-:W-:Y:S01]  /*0030*/  IMAD.MOV.U32 R2, RZ, RZ, 0x1 ;  /* 0x00000001ff027424 */ /* 0x000fe200078e00ff */
[----:B------:R-:W2:Y:S01]  /*0040*/  S2R R13, SR_TID.X ;  /* 0x00000000000d7919 */ /* 0x000ea20000002100 */
[----:B------:R-:W3:Y:S01]  /*0050*/  LDCU.64 UR36, c[0x0][0x358] ;  /* 0x00006b00ff2477ac */ /* 0x000ee20008000a00 */
[----:B-1----:R-:W-:Y:S01]  /*0060*/  IMAD R17, R16, UR4, RZ ;  /* 0x0000000410117c24 */ /* 0x002fe2000f8e02ff */
[----:B------:R-:W1:Y:S03]  /*0070*/  LDCU UR4, c[0x0][0x3a0] ;  /* 0x00007400ff0477ac */ /* 0x000e660008000800 */
[----:B------:R-:W4:Y:S08]  /*0080*/  I2F.F64 R4, R17 ;  /* 0x0000001100047312 */ /* 0x000f300000201c00 */
[----:B----4-:R-:W4:Y:S02]  /*0090*/  MUFU.RCP64H R3, R5 ;  /* 0x0000000500037308 */ /* 0x010f240000001800 */
[----:B----4-:R-:W-:-:S08]  /*00a0*/  DFMA R6, -R4, R2, 1 ;  /* 0x3ff000000406742b */ /* 0x010fd00000000102 */
[----:B------:R-:W-:-:S08]  /*00b0*/  DFMA R6, R6, R6, R6 ;  /* 0x000000060606722b */ /* 0x000fd00000000006 */
[----:B------:R-:W-:Y:S02]  /*00c0*/  DFMA R2, R2, R6, R2 ;  /* 0x000000060202722b */ /* 0x000fe40000000002 */
[----:B-1----:R-:W1:Y:S01]  /*00d0*/  I2F.F64 R6, UR4 ;  /* 0x0000000400067d12 */ /* 0x002e620008201c00 */
[----:B------:R-:W2:Y:S05]  /*00e0*/  S2UR UR4, SR_CTAID.X ;  /* 0x00000000000479c3 */ /* 0x000eaa0000002500 */
[----:B------:R-:W-:-:S08]  /*00f0*/  DFMA R8, -R4, R2, 1 ;  /* 0x3ff000000408742b */ /* 0x000fd00000000102 */
[----:B------:R-:W-:Y:S01]  /*0100*/  DFMA R2, R2, R8, R2 ;  /* 0x000000080202722b */ /* 0x000fe20000000002 */
[----:B-1----:R-:W-:-:S07]  /*0110*/  FSETP.GEU.AND P1, PT, |R7|, 6.5827683646048100446e-37, PT ;  /* 0x036000000700780b */ /* 0x002fce0003f2e200 */
[----:B------:R-:W-:Y:S01]  /*0120*/  DMUL R8, R6, R2 ;  /* 0x0000000206087228 */ /* 0x000fe20000000000 */
[----:B--2---:R-:W-:-:S07]  /*0130*/  IMAD R16, R16, UR4, R13 ;  /* 0x0000000410107c24 */ /* 0x004fce000f8e020d */
[----:B------:R-:W-:-:S08]  /*0140*/  DFMA R10, -R4, R8, R6 ;  /* 0x00000008040a722b */ /* 0x000fd00000000106 */
[----:B------:R-:W-:-:S10]  /*0150*/  DFMA R2, R2, R10, R8 ;  /* 0x0000000a0202722b */ /* 0x000fd40000000008 */
[----:B------:R-:W-:-:S05]  /*0160*/  FFMA R0, RZ, R5, R3 ;  /* 0x00000005ff007223 */ /* 0x000fca0000000003 */
[----:B------:R-:W-:-:S13]  /*0170*/  FSETP.GT.AND P0, PT, |R0|, 1.469367938527859385e-39, PT ;  /* 0x001000000000780b */ /* 0x000fda0003f04200 */
[----:B0--3--:R-:W-:Y:S05]  /*0180*/  @P0 BRA P1, `(.L_x_0) ;  /* 0x0000000000100947 */ /* 0x009fea0000800000 */
[----:B------:R-:W-:-:S07]  /*0190*/  MOV R0, 0x1b0 ;  /* 0x000001b000007802 */ /* 0x000fce0000000f00 */
[----:B------:R-:W-:Y:S05]  /*01a0*/  CALL.REL.NOINC `($__internal_0_$__cuda_sm20_div_rn_f64_full) ;  /* 0x0000002000507944 */ /* 0x000fea0003c00000 */
[----:B------:R-:W-:Y:S02]  /*01b0*/  IMAD.MOV.U32 R2, RZ, RZ, R12 ;  /* 0x000000ffff027224 */ /* 0x000fe400078e000c */
[----:B------:R-:W-:-:S07]  /*01c0*/  IMAD.MOV.U32 R3, RZ, RZ, R13 ;  /* 0x000000ffff037224 */ /* 0x000fce00078e000d */
.L_x_0:
[----:B------:R-:W-:Y:S01]  /*01d0*/  MOV R0, 0x0 ;  /* 0x0000000000007802 */ /* 0x000fe20000000f00 */
[----:B------:R-:W0:Y:S03]  /*01e0*/  F2I.F64.CEIL R19, R2 ;  /* 0x0000000200137311 */ /* 0x000e260000309100 */
[----:B------:R1:W2:Y:S01]  /*01f0*/  LDC.64 R6, c[0x4][R0] ;  /* 0x0100000000067b82 */ /* 0x0002a20000000a00 */
[----:B0-----:R-:W-:-:S04]  /*0200*/  IMAD.WIDE R4, R19, 0x4, RZ ;  /* 0x0000000413047825 */ /* 0x001fc800078e02ff */
[----:B-1----:R-:W-:-:S07]  /*0210*/  IMAD R18, R16, R19, RZ ;  /* 0x0000001310127224 */ /* 0x002fce00078e02ff */
[----:B------:R-:W-:-:S07]  /*0220*/  LEPC R20, `(.L_x_1) ;  /* 0x000000001014794e */ /* 0x000fce0000000000 */
[----:B--2---:R-:W-:Y:S05]  /*0230*/  CALL.ABS.NOINC R6 ;  /* 0x0000000006007343 */ /* 0x004fea0003c00000 */
.L_x_1:
[----:B------:R-:W0:Y:S01]  /*0240*/  LDC R9, c[0x0][0x3a0] ;  /* 0x0000e800ff097b82 */ /* 0x000e220000000800 */
[----:B------:R-:W-:Y:S01]  /*0250*/  ISETP.GE.AND P0, PT, R19, 0x1, PT ;  /* 0x000000011300780c */ /* 0x000fe20003f06270 */
[----:B------:R-:W-:Y:S01]  /*0260*/  BSSY.RECONVERGENT B0, `(.L_x_2) ;  /* 0x0000042000007945 */ /* 0x000fe20003800200 */
[----:B------:R-:W-:Y:S02]  /*0270*/  IMAD.MOV.U32 R11, RZ, RZ, RZ ;  /* 0x000000ffff0b7224 */ /* 0x000fe400078e00ff */
[----:B0-----:R-:W-:-:S13]  /*0280*/  ISETP.GE.OR P0, PT, R18, R9, !P0 ;  /* 0x000000091200720c */ /* 0x001fda0004706670 */
[----:B------:R-:W-:Y:S05]  /*0290*/  @P0 BRA `(.L_x_3) ;  /* 0x0000000000f80947 */ /* 0x000fea0003800000 */
[----:B------:R-:W-:Y:S01]  /*02a0*/  VIADD R19, R19, 0xffffffff ;  /* 0xffffffff13137836 */ /* 0x000fe20000000000 */
[----:B------:R-:W-:Y:S01]  /*02b0*/  LOP3.LUT R0, RZ, R18, RZ, 0x33, !PT ;  /* 0x00000012ff007212 */ /* 0x000fe200078e33ff */
[----:B------:R-:W-:Y:S01]  /*02c0*/  BSSY.RECONVERGENT B1, `(.L_x_4) ;  /* 0x0000028000017945 */ /* 0x000fe20003800200 */
[----:B------:R-:W-:Y:S02]  /*02d0*/  IMAD.MOV.U32 R11, RZ, RZ, RZ ;  /* 0x000000ffff0b7224 */ /* 0x000fe400078e00ff */
[----:B------:R-:W-:Y:S01]  /*02e0*/  VIADDMNMX.U32 R19, R0, R9, R19, PT ;  /* 0x0000000900137246 */ /* 0x000fe20003800013 */
[----:B------:R-:W-:-:S03]  /*02f0*/  IMAD.MOV.U32 R15, RZ, RZ, R18 ;  /* 0x000000ffff0f7224 */ /* 0x000fc600078e0012 */
[C---:B------:R-:W-:Y:S02]  /*0300*/  ISETP.GE.U32.AND P1, PT, R19.reuse, 0x3, PT ;  /* 0x000000031300780c */ /* 0x040fe40003f26070 */
[----:B------:R-:W-:Y:S01]  /*0310*/  IADD3 R6, PT, PT, R19, 0x1, RZ ;  /* 0x0000000113067810 */ /* 0x000fe20007ffe0ff */
[----:B------:R-:W-:-:S03]  /*0320*/  IMAD.MOV.U32 R19, RZ, RZ, RZ ;  /* 0x000000ffff137224 */ /* 0x000fc600078e00ff */
[----:B------:R-:W-:-:S04]  /*0330*/  LOP3.LUT R0, R6, 0x3, RZ, 0xc0, !PT ;  /* 0x0000000306007812 */ /* 0x000fc800078ec0ff */
[----:B------:R-:W-:-:S03]  /*0340*/  ISETP.NE.AND P0, PT, R0, RZ, PT ;  /* 0x000000ff0000720c */ /* 0x000fc60003f05270 */
[----:B------:R-:W-:Y:S10]  /*0350*/  @!P1 BRA `(.L_x_5) ;  /* 0x0000000000789947 */ /* 0x000ff40003800000 */
[----:B------:R-:W0:Y:S01]  /*0360*/  LDC.64 R2, c[0x0][0x380] ;  /* 0x0000e000ff027b82 */ /* 0x000e220000000a00 */
[----:B------:R-:W-:Y:S01]  /*0370*/  IADD3 R14, P1, PT, R4, 0x8, RZ ;  /* 0x00000008040e7810 */ /* 0x000fe20007f3e0ff */
[----:B------:R-:W-:Y:S01]  /*0380*/  IMAD.MOV.U32 R15, RZ, RZ, R18 ;  /* 0x000000ffff0f7224 */ /* 0x000fe200078e0012 */
[----:B------:R-:W-:Y:S02]  /*0390*/  LOP3.LUT R11, R6, 0xfffffffc, RZ, 0xc0, !PT ;  /* 0xfffffffc060b7812 */ /* 0x000fe400078ec0ff */
[----:B------:R-:W-:Y:S01]  /*03a0*/  MOV R19, RZ ;  /* 0x000000ff00137202 */ /* 0x000fe20000000f00 */
[----:B------:R-:W-:Y:S02]  /*03b0*/  IMAD.X R27, RZ, RZ, R5, P1 ;  /* 0x000000ffff1b7224 */ /* 0x000fe400008e0605 */
[----:B------:R-:W-:Y:S01]  /*03c0*/  IMAD.MOV R8, RZ, RZ, -R11 ;  /* 0x000000ffff087224 */ /* 0x000fe200078e0a0b */
[----:B0-----:R-:W-:-:S05]  /*03d0*/  IADD3 R2, P2, PT, R2, 0x8, RZ ;  /* 0x0000000802027810 */ /* 0x001fca0007f5e0ff */
[----:B------:R-:W-:-:S08]  /*03e0*/  IMAD.X R3, RZ, RZ, R3, P2 ;  /* 0x000000ffff037224 */ /* 0x000fd000010e0603 */
.L_x_6:
[----:B------:R-:W-:-:S05]  /*03f0*/  IMAD.WIDE R6, R15, 0x4, R2 ;  /* 0x000000040f067825 */ /* 0x000fca00078e0202 */
[----:B------:R-:W2:Y:S01]  /*0400*/  LDG.E R10, desc[UR36][R6.64+-0x8] ;  /* 0xfffff824060a7981 */ /* 0x000ea2000c1e1900 */
[----:B0-----:R-:W-:Y:S01]  /*0410*/  IMAD.MOV.U32 R12, RZ, RZ, R14 ;  /* 0x000000ffff0c7224 */ /* 0x001fe200078e000e */
[----:B------:R-:W-:Y:S01]  /*0420*/  MOV R13, R27 ;  /* 0x0000001b000d7202 */ /* 0x000fe20000000f00 */
[----:B--2---:R-:W-:-:S05]  /*0430*/  FADD R21, R10, R19 ;  /* 0x000000130a157221 */ /* 0x004fca0000000000 */
[----:B------:R0:W-:Y:S04]  /*0440*/  ST.E desc[UR36][R12.64+-0x8], R21 ;  /* 0xfffff8150c007985 */ /* 0x0001e8000c101924 */
[----:B------:R-:W2:Y:S02]  /*0450*/  LDG.E R10, desc[UR36][R6.64+-0x4] ;  /* 0xfffffc24060a7981 */ /* 0x000ea4000c1e1900 */
[----:B--2---:R-:W-:-:S05]  /*0460*/  FADD R23, R21, R10 ;  /* 0x0000000a15177221 */ /* 0x004fca0000000000 */
[----:B------:R0:W-:Y:S04]  /*0470*/  ST.E desc[UR36][R12.64+-0x4], R23 ;  /* 0xfffffc170c007985 */ /* 0x0001e8000c101924 */
[----:B------:R-:W2:Y:S02]  /*0480*/  LDG.E R10, desc[UR36][R6.64] ;  /* 0x00000024060a7981 */ /* 0x000ea4000c1e1900 */
[----:B--2---:R-:W-:-:S05]  /*0490*/  FADD R25, R23, R10 ;  /* 0x0000000a17197221 */ /* 0x004fca0000000000 */
[----:B------:R0:W-:Y:S04]  /*04a0*/  ST.E desc[UR36][R12.64], R25 ;  /* 0x000000190c007985 */ /* 0x0001e8000c101924 */
[----:B------:R-:W2:Y:S01]  /*04b0*/  LDG.E R10, desc[UR36][R6.64+0x4] ;  /* 0x00000424060a7981 */ /* 0x000ea2000c1e1900 */
[----:B------:R-:W-:Y:S01]  /*04c0*/  VIADD R8, R8, 0x4 ;  /* 0x0000000408087836 */ /* 0x000fe20000000000 */
[----:B------:R-:W-:Y:S01]  /*04d0*/  IADD3 R14, P2, PT, R12, 0x10, RZ ;  /* 0x000000100c0e7810 */ /* 0x000fe20007f5e0ff */
[----:B------:R-:W-:-:S03]  /*04e0*/  VIADD R15, R15, 0x4 ;  /* 0x000000040f0f7836 */ /* 0x000fc60000000000 */
[----:B------:R-:W-:Y:S01]  /*04f0*/  ISETP.NE.AND P1, PT, R8, RZ, PT ;  /* 0x000000ff0800720c */ /* 0x000fe20003f25270 */
[----:B------:R-:W-:Y:S02]  /*0500*/  IMAD.X R27, RZ, RZ, R13, P2 ;  /* 0x000000ffff1b7224 */ /* 0x000fe400010e060d */
[----:B--2---:R-:W-:-:S05]  /*0510*/  FADD R19, R25, R10 ;  /* 0x0000000a19137221 */ /* 0x004fca0000000000 */
[----:B------:R0:W-:Y:S05]  /*0520*/  ST.E desc[UR36][R12.64+0x4], R19 ;  /* 0x000004130c007985 */ /* 0x0001ea000c101924 */
[----:B------:R-:W-:Y:S05]  /*0530*/  @P1 BRA `(.L_x_6) ;  /* 0xfffffffc00ac1947 */ /* 0x000fea000383ffff */
.L_x_5:
[----:B------:R-:W-:Y:S05]  /*0540*/  BSYNC.RECONVERGENT B1 ;  /* 0x0000000000017941 */ /* 0x000fea0003800200 */
.L_x_4:
[----:B------:R-:W-:Y:S05]  /*0550*/  @!P0 BRA `(.L_x_3) ;  /* 0x0000000000488947 */ /* 0x000fea0003800000 */
[----:B------:R-:W1:Y:S01]  /*0560*/  LDC.64 R2, c[0x0][0x380] ;  /* 0x0000e000ff027b82 */ /* 0x000e620000000a00 */
[----:B------:R-:W-:-:S04]  /*0570*/  IMAD.WIDE.U32 R6, R11, 0x4, R4 ;  /* 0x000000040b067825 */ /* 0x000fc800078e0004 */
[----:B------:R-:W-:Y:S01]  /*0580*/  IMAD.IADD R11, R11, 0x1, R0 ;  /* 0x000000010b0b7824 */ /* 0x000fe200078e0200 */
[----:B0-----:R-:W-:Y:S01]  /*0590*/  MOV R13, R7 ;  /* 0x00000007000d7202 */ /* 0x001fe20000000f00 */
[----:B------:R-:W-:Y:S02]  /*05a0*/  IMAD.MOV.U32 R8, RZ, RZ, R6 ;  /* 0x000000ffff087224 */ /* 0x000fe400078e0006 */
[----:B------:R-:W-:-:S07]  /*05b0*/  IMAD.MOV R0, RZ, RZ, -R0 ;  /* 0x000000ffff007224 */ /* 0x000fce00078e0a00 */
.L_x_7:
[----:B-12---:R-:W-:-:S06]  /*05c0*/  IMAD.WIDE R6, R15, 0x4, R2 ;  /* 0x000000040f067825 */ /* 0x006fcc00078e0202 */
[----:B------:R0:W2:Y:S01]  /*05d0*/  LDG.E R6, desc[UR36][R6.64] ;  /* 0x0000002406067981 */ /* 0x0000a2000c1e1900 */
[----:B------:R-:W-:Y:S01]  /*05e0*/  IADD3 R0, PT, PT, R0, 0x1, RZ ;  /* 0x0000000100007810 */ /* 0x000fe20007ffe0ff */
[----:B------:R-:W-:-:S03]  /*05f0*/  VIADD R15, R15, 0x1 ;  /* 0x000000010f0f7836 */ /* 0x000fc60000000000 */
[----:B------:R-:W-:Y:S01]  /*0600*/  ISETP.NE.AND P0, PT, R0, RZ, PT ;  /* 0x000000ff0000720c */ /* 0x000fe20003f05270 */
[----:B0-----:R-:W-:Y:S02]  /*0610*/  IMAD.MOV.U32 R7, RZ, RZ, R13 ;  /* 0x000000ffff077224 */ /* 0x001fe400078e000d */
[----:B--2---:R-:W-:Y:S01]  /*0620*/  FADD R19, R6, R19 ;  /* 0x0000001306137221 */ /* 0x004fe20000000000 */
[----:B------:R-:W-:Y:S01]  /*0630*/  IMAD.MOV.U32 R6, RZ, RZ, R8 ;  /* 0x000000ffff067224 */ /* 0x000fe200078e0008 */
[----:B------:R-:W-:-:S04]  /*0640*/  IADD3 R8, P1, PT, R8, 0x4, RZ ;  /* 0x0000000408087810 */ /* 0x000fc80007f3e0ff */
[----:B------:R2:W-:Y:S01]  /*0650*/  ST.E desc[UR36][R6.64], R19 ;  /* 0x0000001306007985 */ /* 0x0005e2000c101924 */
[----:B------:R-:W-:-:S03]  /*0660*/  IMAD.X R13, RZ, RZ, R13, P1 ;  /* 0x000000ffff0d7224 */ /* 0x000fc600008e060d */
[----:B------:R-:W-:Y:S05]  /*0670*/  @P0 BRA `(.L_x_7) ;  /* 0xfffffffc00d00947 */ /* 0x000fea000383ffff */
.L_x_3:
[----:B------:R-:W-:Y:S05]  /*0680*/  BSYNC.RECONVERGENT B0 ;  /* 0x0000000000007941 */ /* 0x000fea0003800200 */
.L_x_2:
[C---:B------:R-:W-:Y:S01]  /*0690*/  ISETP.NE.AND P0, PT, R11.reuse, RZ, PT ;  /* 0x000000ff0b00720c */ /* 0x040fe20003f05270 */
[----:B0-----:R-:W-:Y:S01]  /*06a0*/  IMAD.MOV.U32 R13, RZ, RZ, RZ ;  /* 0x000000ffff0d7224 */ /* 0x001fe200078e00ff */
[----:B------:R-:W0:Y:S08]  /*06b0*/  LDC.64 R2, c[0x0][0x390] ;  /* 0x0000e400ff027b82 */ /* 0x000e300000000a00 */
[----:B--2---:R-:W1:Y:S03]  /*06c0*/  LDC.64 R6, c[0x0][0x398] ;  /* 0x0000e600ff067b82 */ /* 0x004e660000000a00 */
[----:B------:R-:W-:-:S05]  /*06d0*/  @P0 IMAD.WIDE R14, R11, 0x4, R4 ;  /* 0x000000040b0e0825 */ /* 0x000fca00078e0204 */
[----:B------:R-:W2:Y:S01]  /*06e0*/  @P0 LD.E R13, desc[UR36][R14.64+-0x4] ;  /* 0xfffffc240e0d0980 */ /* 0x000ea2000c101900 */
[----:B------:R-:W-:Y:S01]  /*06f0*/  ISETP.NE.AND P0, PT, R17, 0x1, PT ;  /* 0x000000011100780c */ /* 0x000fe20003f05270 */
[----:B------:R-:W-:Y:S05]  /*0700*/  WARPSYNC.ALL ;  /* 0x0000000000007948 */ /* 0x000fea0003800000 */
[----:B0-----:R-:W-:-:S04]  /*0710*/  IMAD.WIDE R2, R16, 0x4, R2 ;  /* 0x0000000410027825 */ /* 0x001fc800078e0202 */
[----:B-1----:R-:W-:Y:S01]  /*0720*/  IMAD.WIDE R6, R16, 0x4, R6 ;  /* 0x0000000410067825 */ /* 0x002fe200078e0206 */
[----:B--2---:R0:W-:Y:S04]  /*0730*/  STG.E desc[UR36][R2.64], R13 ;  /* 0x0000000d02007986 */ /* 0x0041e8000c101924 */
[----:B------:R0:W-:Y:S01]  /*0740*/  STG.E desc[UR36][R6.64], R13 ;  /* 0x0000000d06007986 */ /* 0x0001e2000c101924 */
[----:B------:R-:W-:Y:S06]  /*0750*/  BAR.SYNC.DEFER_BLOCKING 0x0 ;  /* 0x0000000000007b1d */ /* 0x000fec0000010000 */
[----:B------:R-:W-:Y:S05]  /*0760*/  @!P0 BRA `(.L_x_8) ;  /* 0x0000001000f48947 */ /* 0x000fea0003800000 */
[----:B------:R-:W-:Y:S01]  /*0770*/  ISETP.GE.AND P0, PT, R17, 0x2, PT ;  /* 0x000000021100780c */ /* 0x000fe20003f06270 */
[----:B------:R-:W-:-:S12]  /*0780*/  UMOV UR4, URZ ;  /* 0x000000ff00047c82 */ /* 0x000fd80008000000 */
[----:B------:R-:W-:Y:S05]  /*0790*/  @!P0 BRA `(.L_x_9) ;  /* 0x0000000000188947 */ /* 0x000fea0003800000 */
[----:B------:R-:W-:-:S05]  /*07a0*/  UMOV UR4, URZ ;  /* 0x000000ff00047c82 */ /* 0x000fca0008000000 */
.L_x_10:
[----:B------:R-:W-:Y:S01]  /*07b0*/  ISETP.GT.U32.AND P0, PT, R17, 0x3, PT ;  /* 0x000000031100780c */ /* 0x000fe20003f04070 */
[----:B------:R-:W-:Y:S01]  /*07c0*/  UIADD3 UR4, UPT, UPT, UR4, 0x1, URZ ;  /* 0x0000000104047890 */ /* 0x000fe2000fffe0ff */
[----:B------:R-:W-:-:S11]  /*07d0*/  SHF.R.U32.HI R17, RZ, 0x1, R17 ;  /* 0x00000001ff117819 */ /* 0x000fd60000011611 */
[----:B------:R-:W-:Y:S05]  /*07e0*/  @P0 BRA `(.L_x_10) ;  /* 0xfffffffc00f00947 */ /* 0x000fea000383ffff */
[----:B------:R-:W-:-:S12]  /*07f0*/  USHF.L.U32 UR4, UR4, 0x1, URZ ;  /* 0x0000000104047899 */ /* 0x000fd800080006ff */
.L_x_9:
[----:B------:R-:W-:-:S09]  /*0800*/  UISETP.NE.AND UP0, UPT, UR4, URZ, UPT ;  /* 0x000000ff0400728c */ /* 0x000fd2000bf05270 */
[----:B------:R-:W-:Y:S05]  /*0810*/  BRA.U !UP0, `(.L_x_11) ;  /* 0x0000000d08cc7547 */ /* 0x000fea000b800000 */
[----:B------:R-:W-:Y:S01]  /*0820*/  UISETP.GE.U32.AND UP1, UPT, UR4, 0x4, UPT ;  /* 0x000000040400788c */ /* 0x000fe2000bf26070 */
[----:B------:R-:W-:Y:S01]  /*0830*/  IMAD.MOV.U32 R15, RZ, RZ, 0x1 ;  /* 0x00000001ff0f7424 */ /* 0x000fe200078e00ff */
[----:B------:R-:W-:-:S07]  /*0840*/  ULOP3.LUT UP0, URZ, UR4, 0x2, URZ, 0xc0, !UPT ;  /* 0x0000000204ff7892 */ /* 0x000fce000f80c0ff */
[----:B------:R-:W-:Y:S05]  /*0850*/  BRA.U !UP1, `(.L_x_12) ;  /* 0x0000000909e87547 */ /* 0x000fea000b800000 */
[----:B------:R-:W1:Y:S01]  /*0860*/  LDC.64 R8, c[0x0][0x398] ;  /* 0x0000e600ff087b82 */ /* 0x000e620000000a00 */
[----:B------:R-:W-:Y:S01]  /*0870*/  HFMA2 R15, -RZ, RZ, 0, 5.9604644775390625e-08 ;  /* 0x00000001ff0f7431 */ /* 0x000fe200000001ff */
[----:B------:R-:W-:Y:S01]  /*0880*/  ULOP3.LUT UR5, UR4, 0x7ffffffc, URZ, 0xc0, !UPT ;  /* 0x7ffffffc04057892 */ /* 0x000fe2000f8ec0ff */
[----:B------:R-:W-:Y:S01]  /*0890*/  IABS R10, R16 ;  /* 0x00000010000a7213 */ /* 0x000fe20000000000 */
[----:B------:R-:W2:Y:S02]  /*08a0*/  LDCU.64 UR6, c[0x0][0x398] ;  /* 0x00007300ff0677ac */ /* 0x000ea40008000a00 */
[----:B------:R-:W-:-:S12]  /*08b0*/  UIADD3 UR5, UPT, UPT, -UR5, URZ, URZ ;  /* 0x000000ff05057290 */ /* 0x000fd8000fffe1ff */
.L_x_13:
[-C--:B------:R-:W-:Y:S02]  /*08c0*/  IABS R12, R15.reuse ;  /* 0x0000000f000c7213 */ /* 0x080fe40000000000 */
[----:B------:R-:W-:Y:S02]  /*08d0*/  IABS R14, R15 ;  /* 0x0000000f000e7213 */ /* 0x000fe40000000000 */
[----:B---3--:R-:W3:Y:S08]  /*08e0*/  I2F.RP R0, R12 ;  /* 0x0000000c00007306 */ /* 0x008ef00000209400 */
[----:B---3--:R-:W3:Y:S02]  /*08f0*/  MUFU.RCP R0, R0 ;  /* 0x0000000000007308 */ /* 0x008ee40000001000 */
[----:B---3--:R-:W-:Y:S01]  /*0900*/  VIADD R20, R0, 0xffffffe ;  /* 0x0ffffffe00147836 */ /* 0x008fe20000000000 */
[----:B------:R-:W-:-:S05]  /*0910*/  IABS R0, R16 ;  /* 0x0000001000007213 */ /* 0x000fca0000000000 */
[----:B------:R3:W4:Y:S02]  /*0920*/  F2I.FTZ.U32.TRUNC.NTZ R21, R20 ;  /* 0x0000001400157305 */ /* 0x000724000021f000 */
[----:B---3--:R-:W-:Y:S02]  /*0930*/  IMAD.MOV.U32 R20, RZ, RZ, RZ ;  /* 0x000000ffff147224 */ /* 0x008fe400078e00ff */
[----:B----4-:R-:W-:-:S04]  /*0940*/  IMAD.MOV R17, RZ, RZ, -R21 ;  /* 0x000000ffff117224 */ /* 0x010fc800078e0a15 */
[----:B------:R-:W-:-:S04]  /*0950*/  IMAD R17, R17, R12, RZ ;  /* 0x0000000c11117224 */ /* 0x000fc800078e02ff */
[----:B------:R-:W-:-:S04]  /*0960*/  IMAD.HI.U32 R21, R21, R17, R20 ;  /* 0x0000001115157227 */ /* 0x000fc800078e0014 */
[----:B------:R-:W-:Y:S02]  /*0970*/  IMAD.MOV R17, RZ, RZ, -R14 ;  /* 0x000000ffff117224 */ /* 0x000fe400078e0a0e */
[----:B------:R-:W-:Y:S01]  /*0980*/  IMAD.HI.U32 R21, R21, R10, RZ ;  /* 0x0000000a15157227 */ /* 0x000fe200078e00ff */
[----:B------:R-:W-:-:S03]  /*0990*/  LOP3.LUT R10, R16, R15, RZ, 0x3c, !PT ;  /* 0x0000000f100a7212 */ /* 0x000fc600078e3cff */
[----:B------:R-:W-:Y:S01]  /*09a0*/  IMAD R17, R21, R17, R0 ;  /* 0x0000001115117224 */ /* 0x000fe200078e0200 */
[----:B------:R-:W-:Y:S02]  /*09b0*/  ISETP.GE.AND P2, PT, R10, RZ, PT ;  /* 0x000000ff0a00720c */ /* 0x000fe40003f46270 */
[----:B------:R-:W3:Y:S01]  /*09c0*/  LDG.E R10, desc[UR36][R6.64] ;  /* 0x00000024060a7981 */ /* 0x000ee2000c1e1900 */
[----:B------:R-:W-:Y:S01]  /*09d0*/  BAR.SYNC.DEFER_BLOCKING 0x0 ;  /* 0x0000000000007b1d */ /* 0x000fe20000010000 */
[----:B------:R-:W-:-:S13]  /*09e0*/  ISETP.GT.U32.AND P1, PT, R12, R17, PT ;  /* 0x000000110c00720c */ /* 0x000fda0003f24070 */
[-C--:B------:R-:W-:Y:S01]  /*09f0*/  @!P1 IADD3 R17, PT, PT, R17, -R12.reuse, RZ ;  /* 0x8000000c11119210 */ /* 0x080fe20007ffe0ff */
[----:B------:R-:W-:Y:S01]  /*0a00*/  @!P1 VIADD R21, R21, 0x1 ;  /* 0x0000000115159836 */ /* 0x000fe20000000000 */
[----:B------:R-:W-:Y:S02]  /*0a10*/  ISETP.NE.AND P1, PT, R15, RZ, PT ;  /* 0x000000ff0f00720c */ /* 0x000fe40003f25270 */
[----:B------:R-:W-:-:S13]  /*0a20*/  ISETP.GE.U32.AND P0, PT, R17, R12, PT ;  /* 0x0000000c1100720c */ /* 0x000fda0003f06070 */
[----:B------:R-:W-:-:S04]  /*0a30*/  @P0 VIADD R21, R21, 0x1 ;  /* 0x0000000115150836 */ /* 0x000fc80000000000 */
[----:B------:R-:W-:Y:S01]  /*0a40*/  @!P2 IMAD.MOV R21, RZ, RZ, -R21 ;  /* 0x000000ffff15a224 */ /* 0x000fe200078e0a15 */
[----:B------:R-:W-:-:S04]  /*0a50*/  @!P1 LOP3.LUT R21, RZ, R15, RZ, 0x33, !PT ;  /* 0x0000000fff159212 */ /* 0x000fc800078e33ff */
[----:B------:R-:W-:-:S04]  /*0a60*/  LOP3.LUT R21, R21, 0x1, RZ, 0xc0, !PT ;  /* 0x0000000115157812 */ /* 0x000fc800078ec0ff */
[----:B------:R-:W-:-:S13]  /*0a70*/  ISETP.NE.U32.AND P0, PT, R21, 0x1, PT ;  /* 0x000000011500780c */ /* 0x000fda0003f05070 */
[----:B------:R-:W-:-:S05]  /*0a80*/  @P0 IMAD.WIDE R24, R15, 0x4, R2 ;  /* 0x000000040f180825 */ /* 0x000fca00078e0202 */
[----:B------:R-:W4:Y:S01]  /*0a90*/  @P0 LDG.E R17, desc[UR36][R24.64] ;  /* 0x0000002418110981 */ /* 0x000f22000c1e1900 */
[C---:B------:R-:W-:Y:S01]  /*0aa0*/  @P0 IMAD.IADD R21, R16.reuse, 0x1, R15 ;  /* 0x0000000110150824 */ /* 0x040fe200078e020f */
[----:B------:R-:W-:-:S05]  /*0ab0*/  @!P0 IADD3 R21, PT, PT, R16, -R15, RZ ;  /* 0x8000000f10158210 */ /* 0x000fca0007ffe0ff */
[----:B-1----:R-:W-:Y:S01]  /*0ac0*/  IMAD.WIDE R20, R21, 0x4, R8 ;  /* 0x0000000415147825 */ /* 0x002fe200078e0208 */
[----:B---3--:R-:W1:Y:S02]  /*0ad0*/  F2I.TRUNC.NTZ R10, R10 ;  /* 0x0000000a000a7305 */ /* 0x008e64000020f100 */
[----:B-1----:R-:W-:-:S05]  /*0ae0*/  I2FP.F32.S32 R12, R10 ;  /* 0x0000000a000c7245 */ /* 0x002fca0000201400 */
[----:B----4-:R-:W-:-:S05]  /*0af0*/  @P0 FADD R27, R12, R17 ;  /* 0x000000110c1b0221 */ /* 0x010fca0000000000 */
[----:B------:R1:W-:Y:S04]  /*0b00*/  @P0 STG.E desc[UR36][R24.64], R27 ;  /* 0x0000001b18000986 */ /* 0x0003e8000c101924 */
[----:B------:R-:W3:Y:S01]  /*0b10*/  LDG.E R14, desc[UR36][R20.64] ;  /* 0x00000024140e7981 */ /* 0x000ee2000c1e1900 */
[----:B------:R-:W-:-:S05]  /*0b20*/  IMAD.SHL.U32 R17, R15, 0x2, RZ ;  /* 0x000000020f117824 */ /* 0x000fca00078e00ff */
[----:B------:R-:W-:-:S04]  /*0b30*/  IABS R19, R17 ;  /* 0x0000001100137213 */ /* 0x000fc80000000000 */
[----:B------:R-:W4:Y:S08]  /*0b40*/  I2F.RP R26, R19 ;  /* 0x00000013001a7306 */ /* 0x000f300000209400 */
[----:B----4-:R-:W4:Y:S02]  /*0b50*/  MUFU.RCP R26, R26 ;  /* 0x0000001a001a7308 */ /* 0x010f240000001000 */
[----:B----4-:R-:W-:-:S06]  /*0b60*/  VIADD R22, R26, 0xffffffe ;  /* 0x0ffffffe1a167836 */ /* 0x010fcc0000000000 */
[----:B------:R4:W5:Y:S02]  /*0b70*/  F2I.FTZ.U32.TRUNC.NTZ R23, R22 ;  /* 0x0000001600177305 */ /* 0x000964000021f000 */
[----:B----4-:R-:W-:Y:S02]  /*0b80*/  IMAD.MOV.U32 R22, RZ, RZ, RZ ;  /* 0x000000ffff167224 */ /* 0x010fe400078e00ff */
[----:B-----5:R-:W-:-:S04]  /*0b90*/  IMAD.MOV R10, RZ, RZ, -R23 ;  /* 0x000000ffff0a7224 */ /* 0x020fc800078e0a17 */
[----:B-1----:R-:W-:Y:S01]  /*0ba0*/  IMAD R25, R10, R19, RZ ;  /* 0x000000130a197224 */ /* 0x002fe200078e02ff */
[----:B------:R-:W-:-:S03]  /*0bb0*/  IABS R10, R17 ;  /* 0x00000011000a7213 */ /* 0x000fc60000000000 */
[----:B------:R-:W-:Y:S01]  /*0bc0*/  IMAD.HI.U32 R23, R23, R25, R22 ;  /* 0x0000001917177227 */ /* 0x000fe200078e0016 */
[----:B------:R-:W-:-:S03]  /*0bd0*/  IADD3 R24, PT, PT, RZ, -R10, RZ ;  /* 0x8000000aff187210 */ /* 0x000fc60007ffe0ff */
[----:B------:R-:W-:-:S04]  /*0be0*/  IMAD.MOV.U32 R10, RZ, RZ, R0 ;  /* 0x000000ffff0a7224 */ /* 0x000fc800078e0000 */
[----:B------:R-:W-:-:S04]  /*0bf0*/  IMAD.HI.U32 R23, R23, R10, RZ ;  /* 0x0000000a17177227 */ /* 0x000fc800078e00ff */
[----:B------:R-:W-:-:S05]  /*0c00*/  IMAD R22, R23, R24, R0 ;  /* 0x0000001817167224 */ /* 0x000fca00078e0200 */
[----:B------:R-:W-:-:S13]  /*0c10*/  ISETP.GT.U32.AND P3, PT, R19, R22, PT ;  /* 0x000000161300720c */ /* 0x000fda0003f64070 */
[----:B------:R-:W-:-:S05]  /*0c20*/  @!P3 IMAD.IADD R22, R22, 0x1, -R19 ;  /* 0x000000011616b824 */ /* 0x000fca00078e0a13 */
[----:B------:R-:W-:Y:S02]  /*0c30*/  ISETP.GE.U32.AND P1, PT, R22, R19, PT ;  /* 0x000000131600720c */ /* 0x000fe40003f26070 */
[----:B------:R-:W-:Y:S01]  /*0c40*/  LOP3.LUT R19, R16, R17, RZ, 0x3c, !PT ;  /* 0x0000001110137212 */ /* 0x000fe200078e3cff */
[----:B------:R-:W-:Y:S01]  /*0c50*/  @!P3 VIADD R23, R23, 0x1 ;  /* 0x000000011717b836 */ /* 0x000fe20000000000 */
[----:B------:R-:W-:Y:S02]  /*0c60*/  ISETP.NE.AND P3, PT, R17, RZ, PT ;  /* 0x000000ff1100720c */ /* 0x000fe40003f65270 */
[----:B------:R-:W-:-:S07]  /*0c70*/  ISETP.GE.AND P2, PT, R19, RZ, PT ;  /* 0x000000ff1300720c */ /* 0x000fce0003f46270 */
[----:B------:R-:W-:-:S06]  /*0c80*/  @P1 VIADD R23, R23, 0x1 ;  /* 0x0000000117171836 */ /* 0x000fcc0000000000 */
[----:B------:R-:W-:Y:S02]  /*0c90*/  @!P2 IADD3 R23, PT, PT, -R23, RZ, RZ ;  /* 0x000000ff1717a210 */ /* 0x000fe40007ffe1ff */
[----:B------:R-:W-:-:S04]  /*0ca0*/  @!P3 LOP3.LUT R23, RZ, R17, RZ, 0x33, !PT ;  /* 0x00000011ff17b212 */ /* 0x000fc800078e33ff */
[----:B------:R-:W-:-:S04]  /*0cb0*/  LOP3.LUT R23, R23, 0x1, RZ, 0xc0, !PT ;  /* 0x0000000117177812 */ /* 0x000fc800078ec0ff */
[----:B------:R-:W-:-:S13]  /*0cc0*/  ISETP.NE.U32.AND P0, PT, R23, 0x1, PT ;  /* 0x000000011700780c */ /* 0x000fda0003f05070 */
[----:B------:R-:W-:-:S04]  /*0cd0*/  @P0 IMAD.WIDE R22, R17, 0x4, R2 ;  /* 0x0000000411160825 */ /* 0x000fc800078e0202 */
[----:B---3--:R-:W-:-:S05]  /*0ce0*/  FADD R19, R14, R12 ;  /* 0x0000000c0e137221 */ /* 0x008fca0000000000 */
[----:B------:R2:W-:Y:S04]  /*0cf0*/  STG.E desc[UR36][R20.64], R19 ;  /* 0x0000001314007986 */ /* 0x0005e8000c101924 */
[----:B------:R-:W3:Y:S01]  /*0d00*/  LDG.E R14, desc[UR36][R6.64] ;  /* 0x00000024060e7981 */ /* 0x000ee2000c1e1900 */
[----:B------:R-:W-:Y:S06]  /*0d10*/  BAR.SYNC.DEFER_BLOCKING 0x0 ;  /* 0x0000000000007b1d */ /* 0x000fec0000010000 */
[----:B------:R-:W4:Y:S01]  /*0d20*/  @P0 LDG.E R27, desc[UR36][R22.64] ;  /* 0x00000024161b0981 */ /* 0x000f22000c1e1900 */
[----:B------:R-:W-:-:S02]  /*0d30*/  @!P0 IMAD.IADD R24, R16, 0x1, -R17 ;  /* 0x0000000110188824 */ /* 0x000fc400078e0a11 */
[----:B------:R-:W-:-:S03]  /*0d40*/  @P0 IMAD.IADD R17, R16, 0x1, R17 ;  /* 0x0000000110110824 */ /* 0x000fc600078e0211 */
[----:B------:R-:W-:Y:S01]  /*0d50*/  @!P0 SHF.R.S32.HI R25, RZ, 0x1f, R24 ;  /* 0x0000001fff198819 */ /* 0x000fe20000011418 */
[--C-:B------:R-:W-:Y:S01]  /*0d60*/  @P0 IMAD.MOV.U32 R24, RZ, RZ, R17.reuse ;  /* 0x000000ffff180224 */ /* 0x100fe200078e0011 */
[----:B------:R-:W-:-:S04]  /*0d70*/  @P0 SHF.R.S32.HI R26, RZ, 0x1f, R17 ;  /* 0x0000001fff1a0819 */ /* 0x000fc80000011411 */
[----:B--2---:R-:W-:Y:S01]  /*0d80*/  LEA R20, P1, R24, UR6, 0x2 ;  /* 0x0000000618147c11 */ /* 0x004fe2000f8210ff */
[----:B------:R-:W-:-:S05]  /*0d90*/  @P0 IMAD.MOV.U32 R25, RZ, RZ, R26 ;  /* 0x000000ffff190224 */ /* 0x000fca00078e001a */
[----:B------:R-:W-:Y:S02]  /*0da0*/  LEA.HI.X R21, R24, UR7, R25, 0x2, P1 ;  /* 0x0000000718157c11 */ /* 0x000fe400088f1419 */
[----:B------:R-:W-:-:S04]  /*0db0*/  SHF.L.U32 R17, R15, 0x2, RZ ;  /* 0x000000020f117819 */ /* 0x000fc800000006ff */
[----:B------:R-:W-:-:S04]  /*0dc0*/  IABS R19, R17 ;  /* 0x0000001100137213 */ /* 0x000fc80000000000 */
[----:B------:R-:W-:Y:S08]  /*0dd0*/  I2F.RP R26, R19 ;  /* 0x00000013001a7306 */ /* 0x000ff00000209400 */
[----:B---3--:R-:W1:Y:S02]  /*0de0*/  F2I.TRUNC.NTZ R12, R14 ;  /* 0x0000000e000c7305 */ /* 0x008e64000020f100 */
[----:B-1----:R-:W-:-:S05]  /*0df0*/  I2FP.F32.S32 R12, R12 ;  /* 0x0000000c000c7245 */ /* 0x002fca0000201400 */
[----:B----4-:R-:W-:-:S05]  /*0e00*/  @P0 FADD R27, R12, R27 ;  /* 0x0000001b0c1b0221 */ /* 0x010fca0000000000 */
[----:B------:R1:W-:Y:S04]  /*0e10*/  @P0 STG.E desc[UR36][R22.64], R27 ;  /* 0x0000001b16000986 */ /* 0x0003e8000c101924 */
[----:B------:R-:W2:Y:S01]  /*0e20*/  LDG.E R14, desc[UR36][R20.64] ;  /* 0x00000024140e7981 */ /* 0x000ea2000c1e1900 */
[----:B------:R-:W3:Y:S02]  /*0e30*/  MUFU.RCP R26, R26 ;  /* 0x0000001a001a7308 */ /* 0x000ee40000001000 */
[----:B---3--:R-:W-:-:S06]  /*0e40*/  VIADD R24, R26, 0xffffffe ;  /* 0x0ffffffe1a187836 */ /* 0x008fcc0000000000 */
[----:B------:R3:W4:Y:S01]  /*0e50*/  F2I.FTZ.U32.TRUNC.NTZ R25, R24 ;  /* 0x0000001800197305 */ /* 0x000722000021f000 */
[----:B-1----:R-:W-:Y:S01]  /*0e60*/  IABS R22, R17 ;  /* 0x0000001100167213 */ /* 0x002fe20000000000 */
[----:B---3--:R-:W-:Y:S02]  /*0e70*/  IMAD.MOV.U32 R24, RZ, RZ, RZ ;  /* 0x000000ffff187224 */ /* 0x008fe400078e00ff */
[----:B----4-:R-:W-:-:S04]  /*0e80*/  IMAD.MOV R28, RZ, RZ, -R25 ;  /* 0x000000ffff1c7224 */ /* 0x010fc800078e0a19 */
[----:B------:R-:W-:-:S04]  /*0e90*/  IMAD R23, R28, R19, RZ ;  /* 0x000000131c177224 */ /* 0x000fc800078e02ff */
[----:B------:R-:W-:-:S04]  /*0ea0*/  IMAD.HI.U32 R25, R25, R23, R24 ;  /* 0x0000001719197227 */ /* 0x000fc800078e0018 */
[----:B------:R-:W-:Y:S02]  /*0eb0*/  IMAD.MOV R22, RZ, RZ, -R22 ;  /* 0x000000ffff167224 */ /* 0x000fe400078e0a16 */
[----:B------:R-:W-:-:S04]  /*0ec0*/  IMAD.HI.U32 R25, R25, R10, RZ ;  /* 0x0000000a19197227 */ /* 0x000fc800078e00ff */
[----:B------:R-:W-:-:S05]  /*0ed0*/  IMAD R22, R25, R22, R0 ;  /* 0x0000001619167224 */ /* 0x000fca00078e0200 */
[----:B------:R-:W-:-:S13]  /*0ee0*/  ISETP.GT.U32.AND P3, PT, R19, R22, PT ;  /* 0x000000161300720c */ /* 0x000fda0003f64070 */
[----:B------:R-:W-:-:S04]  /*0ef0*/  @!P3 IADD3 R22, PT, PT, R22, -R19, RZ ;  /* 0x800000131616b210 */ /* 0x000fc80007ffe0ff */
[----:B------:R-:W-:Y:S02]  /*0f00*/  ISETP.GE.U32.AND P1, PT, R22, R19, PT ;  /* 0x000000131600720c */ /* 0x000fe40003f26070 */
[----:B------:R-:W-:Y:S01]  /*0f10*/  LOP3.LUT R19, R16, R17, RZ, 0x3c, !PT ;  /* 0x0000001110137212 */ /* 0x000fe200078e3cff */
[----:B------:R-:W-:Y:S01]  /*0f20*/  @!P3 VIADD R25, R25, 0x1 ;  /* 0x000000011919b836 */ /* 0x000fe20000000000 */
[----:B------:R-:W-:Y:S02]  /*0f30*/  ISETP.NE.AND P3, PT, R17, RZ, PT ;  /* 0x000000ff1100720c */ /* 0x000fe40003f65270 */
[----:B------:R-:W-:-:S07]  /*0f40*/  ISETP.GE.AND P2, PT, R19, RZ, PT ;  /* 0x000000ff1300720c */ /* 0x000fce0003f46270 */
[----:B------:R-:W-:-:S06]  /*0f50*/  @P1 VIADD R25, R25, 0x1 ;  /* 0x0000000119191836 */ /* 0x000fcc0000000000 */
[----:B------:R-:W-:Y:S01]  /*0f60*/  @!P2 IMAD.MOV R25, RZ, RZ, -R25 ;  /* 0x000000ffff19a224 */ /* 0x000fe200078e0a19 */
[----:B------:R-:W-:-:S04]  /*0f70*/  @!P3 LOP3.LUT R25, RZ, R17, RZ, 0x33, !PT ;  /* 0x00000011ff19b212 */ /* 0x000fc800078e33ff */
[----:B------:R-:W-:-:S04]  /*0f80*/  LOP3.LUT R25, R25, 0x1, RZ, 0xc0, !PT ;  /* 0x0000000119197812 */ /* 0x000fc800078ec0ff */
[----:B------:R-:W-:-:S13]  /*0f90*/  ISETP.NE.U32.AND P0, PT, R25, 0x1, PT ;  /* 0x000000011900780c */ /* 0x000fda0003f05070 */
[----:B------:R-:W-:-:S04]  /*0fa0*/  @P0 IMAD.WIDE R22, R17, 0x4, R2 ;  /* 0x0000000411160825 */ /* 0x000fc800078e0202 */
[----:B--2---:R-:W-:-:S05]  /*0fb0*/  FADD R19, R14, R12 ;  /* 0x0000000c0e137221 */ /* 0x004fca0000000000 */
[----:B------:R1:W-:Y:S04]  /*0fc0*/  STG.E desc[UR36][R20.64], R19 ;  /* 0x0000001314007986 */ /* 0x0003e8000c101924 */
[----:B------:R-:W2:Y:S01]  /*0fd0*/  LDG.E R14, desc[UR36][R6.64] ;  /* 0x00000024060e7981 */ /* 0x000ea2000c1e1900 */
[----:B------:R-:W-:Y:S06]  /*0fe0*/  BAR.SYNC.DEFER_BLOCKING 0x0 ;  /* 0x0000000000007b1d */ /* 0x000fec0000010000 */
[----:B------:R-:W3:Y:S01]  /*0ff0*/  @P0 LDG.E R27, desc[UR36][R22.64] ;  /* 0x00000024161b0981 */ /* 0x000ee2000c1e1900 */
[C---:B------:R-:W-:Y:S01]  /*1000*/  @!P0 IMAD.IADD R24, R16.reuse, 0x1, -R17 ;  /* 0x0000000110188824 */ /* 0x040fe200078e0a11 */
[----:B------:R-:W-:-:S04]  /*1010*/  @P0 IADD3 R17, PT, PT, R16, R17, RZ ;  /* 0x0000001110110210 */ /* 0x000fc80007ffe0ff */
[----:B------:R-:W-:Y:S01]  /*1020*/  @!P0 SHF.R.S32.HI R25, RZ, 0x1f, R24 ;  /* 0x0000001fff198819 */ /* 0x000fe20000011418 */
[--C-:B------:R-:W-:Y:S01]  /*1030*/  @P0 IMAD.MOV.U32 R24, RZ, RZ, R17.reuse ;  /* 0x000000ffff180224 */ /* 0x100fe200078e0011 */
[----:B------:R-:W-:-:S04]  /*1040*/  @P0 SHF.R.S32.HI R26, RZ, 0x1f, R17 ;  /* 0x0000001fff1a0819 */ /* 0x000fc80000011411 */
[----:B-1----:R-:W-:Y:S01]  /*1050*/  LEA R20, P1, R24, UR6, 0x2 ;  /* 0x0000000618147c11 */ /* 0x002fe2000f8210ff */
[----:B------:R-:W-:-:S05]  /*1060*/  @P0 IMAD.MOV.U32 R25, RZ, RZ, R26 ;  /* 0x000000ffff190224 */ /* 0x000fca00078e001a */
[----:B------:R-:W-:Y:S01]  /*1070*/  LEA.HI.X R21, R24, UR7, R25, 0x2, P1 ;  /* 0x0000000718157c11 */ /* 0x000fe200088f1419 */
[----:B------:R-:W-:-:S05]  /*1080*/  IMAD.SHL.U32 R17, R15, 0x8, RZ ;  /* 0x000000080f117824 */ /* 0x000fca00078e00ff */
[----:B------:R-:W-:-:S04]  /*1090*/  IABS R19, R17 ;  /* 0x0000001100137213 */ /* 0x000fc80000000000 */
[----:B------:R-:W-:Y:S08]  /*10a0*/  I2F.RP R26, R19 ;  /* 0x00000013001a7306 */ /* 0x000ff00000209400 */
[----:B--2---:R-:W1:Y:S02]  /*10b0*/  F2I.TRUNC.NTZ R12, R14 ;  /* 0x0000000e000c7305 */ /* 0x004e64000020f100 */
[----:B-1----:R-:W-:-:S05]  /*10c0*/  I2FP.F32.S32 R12, R12 ;  /* 0x0000000c000c7245 */ /* 0x002fca0000201400 */
[----:B---3--:R-:W-:-:S05]  /*10d0*/  @P0 FADD R27, R12, R27 ;  /* 0x0000001b0c1b0221 */ /* 0x008fca0000000000 */
[----:B------:R1:W-:Y:S04]  /*10e0*/  @P0 STG.E desc[UR36][R22.64], R27 ;  /* 0x0000001b16000986 */ /* 0x0003e8000c101924 */
[----:B------:R-:W2:Y:S01]  /*10f0*/  LDG.E R14, desc[UR36][R20.64] ;  /* 0x00000024140e7981 */ /* 0x000ea2000c1e1900 */
[----:B------:R-:W3:Y:S02]  /*1100*/  MUFU.RCP R26, R26 ;  /* 0x0000001a001a7308 */ /* 0x000ee40000001000 */
[----:B---3--:R-:W-:-:S06]  /*1110*/  VIADD R24, R26, 0xffffffe ;  /* 0x0ffffffe1a187836 */ /* 0x008fcc0000000000 */
[----:B------:R3:W4:Y:S01]  /*1120*/  F2I.FTZ.U32.TRUNC.NTZ R25, R24 ;  /* 0x0000001800197305 */ /* 0x000722000021f000 */
[----:B-1----:R-:W-:Y:S01]  /*1130*/  IABS R22, R17 ;  /* 0x0000001100167213 */ /* 0x002fe20000000000 */
[----:B---3--:R-:W-:Y:S01]  /*1140*/  IMAD.MOV.U32 R24, RZ, RZ, RZ ;  /* 0x000000ffff187224 */ /* 0x008fe200078e00ff */
[----:B----4-:R-:W-:-:S05]  /*1150*/  IADD3 R28, PT, PT, RZ, -R25, RZ ;  /* 0x80000019ff1c7210 */ /* 0x010fca0007ffe0ff */
[----:B------:R-:W-:-:S04]  /*1160*/  IMAD R23, R28, R19, RZ ;  /* 0x000000131c177224 */ /* 0x000fc800078e02ff */
[----:B------:R-:W-:-:S04]  /*1170*/  IMAD.HI.U32 R25, R25, R23, R24 ;  /* 0x0000001719197227 */ /* 0x000fc800078e0018 */
[----:B------:R-:W-:Y:S02]  /*1180*/  IMAD.MOV R22, RZ, RZ, -R22 ;  /* 0x000000ffff167224 */ /* 0x000fe400078e0a16 */
        /* <DEDUP_REMOVED lines=9> */
[----:B------:R-:W-:-:S06]  /*1220*/  @P1 IADD3 R25, PT, PT, R25, 0x1, RZ ;  /* 0x0000000119191810 */ /* 0x000fcc0007ffe0ff */
        /* <DEDUP_REMOVED lines=10> */
[----:B------:R-:W-:-:S02]  /*12d0*/  @!P0 IMAD.IADD R24, R16, 0x1, -R17 ;  /* 0x0000000110188824 */ /* 0x000fc400078e0a11 */
[----:B------:R-:W-:-:S03]  /*12e0*/  @P0 IMAD.IADD R17, R16, 0x1, R17 ;  /* 0x0000000110110824 */ /* 0x000fc600078e0211 */
[----:B------:R-:W-:Y:S02]  /*12f0*/  @!P0 SHF.R.S32.HI R25, RZ, 0x1f, R24 ;  /* 0x0000001fff198819 */ /* 0x000fe40000011418 */
[--C-:B------:R-:W-:Y:S01]  /*1300*/  @P0 SHF.R.S32.HI R12, RZ, 0x1f, R17.reuse ;  /* 0x0000001fff0c0819 */ /* 0x100fe20000011411 */
[----:B------:R-:W-:-:S03]  /*1310*/  @P0 IMAD.MOV.U32 R24, RZ, RZ, R17 ;  /* 0x000000ffff180224 */ /* 0x000fc600078e0011 */
[----:B------:R-:W-:Y:S02]  /*1320*/  @P0 MOV R25, R12 ;  /* 0x0000000c00190202 */ /* 0x000fe40000000f00 */
[----:B-1----:R-:W-:-:S04]  /*1330*/  LEA R20, P1, R24, UR6, 0x2 ;  /* 0x0000000618147c11 */ /* 0x002fc8000f8210ff */
[----:B------:R-:W-:Y:S01]  /*1340*/  LEA.HI.X R21, R24, UR7, R25, 0x2, P1 ;  /* 0x0000000718157c11 */ /* 0x000fe200088f1419 */
[----:B--2---:R-:W1:Y:S02]  /*1350*/  F2I.TRUNC.NTZ R0, R0 ;  /* 0x0000000000007305 */ /* 0x004e64000020f100 */
[----:B-1----:R-:W-:-:S05]  /*1360*/  I2FP.F32.S32 R12, R0 ;  /* 0x00000000000c7245 */ /* 0x002fca0000201400 */
[----:B---3--:R-:W-:-:S05]  /*1370*/  @P0 FADD R27, R12, R27 ;  /* 0x0000001b0c1b0221 */ /* 0x008fca0000000000 */
[----:B------:R3:W-:Y:S04]  /*1380*/  @P0 STG.E desc[UR36][R22.64], R27 ;  /* 0x0000001b16000986 */ /* 0x0007e8000c101924 */
[----:B------:R-:W2:Y:S01]  /*1390*/  LDG.E R17, desc[UR36][R20.64] ;  /* 0x0000002414117981 */ /* 0x000ea2000c1e1900 */
[----:B------:R-:W-:-:S04]  /*13a0*/  UIADD3 UR5, UPT, UPT, UR5, 0x4, URZ ;  /* 0x0000000405057890 */ /* 0x000fc8000fffe0ff */
[----:B------:R-:W-:Y:S01]  /*13b0*/  UISETP.NE.AND UP1, UPT, UR5, URZ, UPT ;  /* 0x000000ff0500728c */ /* 0x000fe2000bf25270 */
[----:B------:R-:W-:Y:S02]  /*13c0*/  IMAD.SHL.U32 R15, R15, 0x10, RZ ;  /* 0x000000100f0f7824 */ /* 0x000fe400078e00ff */
[----:B--2---:R-:W-:-:S05]  /*13d0*/  FADD R17, R17, R12 ;  /* 0x0000000c11117221 */ /* 0x004fca0000000000 */
[----:B------:R3:W-:Y:S01]  /*13e0*/  STG.E desc[UR36][R20.64], R17 ;  /* 0x0000001114007986 */ /* 0x0007e2000c101924 */
[----:B------:R-:W-:Y:S05]  /*13f0*/  BRA.U UP1, `(.L_x_13) ;  /* 0xfffffff501307547 */ /* 0x000fea000b83ffff */
.L_x_12:
[----:B------:R-:W-:Y:S05]  /*1400*/  BRA.U !UP0, `(.L_x_11) ;  /* 0x0000000108d07547 */ /* 0x000fea000b800000 */
[----:B------:R-:W1:Y:S01]  /*1410*/  LDC.64 R8, c[0x0][0x398] ;  /* 0x0000e600ff087b82 */ /* 0x000e620000000a00 */
[----:B------:R-:W-:Y:S01]  /*1420*/  ULOP3.LUT UR4, UR4, 0xffff, URZ, 0xc0, !UPT ;  /* 0x0000ffff04047892 */ /* 0x000fe2000f8ec0ff */
[----:B------:R-:W-:-:S03]  /*1430*/  IABS R0, R16 ;  /* 0x0000001000007213 */ /* 0x000fc60000000000 */
[----:B------:R-:W-:-:S04]  /*1440*/  USHF.R.U32.HI UR4, URZ, 0x1, UR4 ;  /* 0x00000001ff047899 */ /* 0x000fc80008011604 */
[----:B------:R-:W-:-:S04]  /*1450*/  USHF.L.U32 UR4, UR4, 0x1, URZ ;  /* 0x0000000104047899 */ /* 0x000fc800080006ff */
[----:B------:R-:W-:-:S04]  /*1460*/  ULOP3.LUT UR4, UR4, 0x2, URZ, 0xe2, !UPT ;  /* 0x0000000204047892 */ /* 0x000fc8000f8ee2ff */
[----:B------:R-:W-:-:S12]  /*1470*/  UIADD3 UR4, UPT, UPT, -UR4, URZ, URZ ;  /* 0x000000ff04047290 */ /* 0x000fd8000fffe1ff */
.L_x_14:
[-C--:B------:R-:W-:Y:S02]  /*1480*/  IABS R10, R15.reuse ;  /* 0x0000000f000a7213 */ /* 0x080fe40000000000 */
[----:B------:R-:W-:Y:S02]  /*1490*/  IABS R14, R15 ;  /* 0x0000000f000e7213 */ /* 0x000fe40000000000 */
[----:B--2---:R-:W2:Y:S01]  /*14a0*/  I2F.RP R12, R10 ;  /* 0x0000000a000c7306 */ /* 0x004ea20000209400 */
[----:B------:R-:W-:-:S07]  /*14b0*/  IABS R19, R16 ;  /* 0x0000001000137213 */ /* 0x000fce0000000000 */
[----:B--2---:R-:W3:Y:S02]  /*14c0*/  MUFU.RCP R12, R12 ;  /* 0x0000000c000c7308 */ /* 0x004ee40000001000 */
[----:B---3--:R-:W-:Y:S01]  /*14d0*/  VIADD R20, R12, 0xffffffe ;  /* 0x0ffffffe0c147836 */ /* 0x008fe20000000000 */
[----:B------:R-:W-:-:S05]  /*14e0*/  IADD3 R12, PT, PT, RZ, -R14, RZ ;  /* 0x8000000eff0c7210 */ /* 0x000fca0007ffe0ff */
[----:B------:R2:W3:Y:S02]  /*14f0*/  F2I.FTZ.U32.TRUNC.NTZ R21, R20 ;  /* 0x0000001400157305 */ /* 0x0004e4000021f000 */
[----:B--2---:R-:W-:Y:S02]  /*1500*/  IMAD.MOV.U32 R20, RZ, RZ, RZ ;  /* 0x000000ffff147224 */ /* 0x004fe400078e00ff */
[----:B---3--:R-:W-:-:S04]  /*1510*/  IMAD.MOV R17, RZ, RZ, -R21 ;  /* 0x000000ffff117224 */ /* 0x008fc800078e0a15 */
[----:B------:R-:W-:-:S04]  /*1520*/  IMAD R17, R17, R10, RZ ;  /* 0x0000000a11117224 */ /* 0x000fc800078e02ff */
[----:B------:R-:W-:-:S04]  /*1530*/  IMAD.HI.U32 R21, R21, R17, R20 ;  /* 0x0000001115157227 */ /* 0x000fc800078e0014 */
[----:B------:R-:W-:Y:S02]  /*1540*/  IMAD.MOV.U32 R17, RZ, RZ, R19 ;  /* 0x000000ffff117224 */ /* 0x000fe400078e0013 */
[----:B------:R-:W-:-:S04]  /*1550*/  IMAD.HI.U32 R21, R21, R0, RZ ;  /* 0x0000000015157227 */ /* 0x000fc800078e00ff */
[----:B------:R-:W-:-:S05]  /*1560*/  IMAD R17, R21, R12, R17 ;  /* 0x0000000c15117224 */ /* 0x000fca00078e0211 */
[----:B------:R-:W-:-:S13]  /*1570*/  ISETP.GT.U32.AND P1, PT, R10, R17, PT ;  /* 0x000000110a00720c */ /* 0x000fda0003f24070 */
[----:B------:R-:W-:Y:S02]  /*1580*/  @!P1 IMAD.IADD R17, R17, 0x1, -R10 ;  /* 0x0000000111119824 */ /* 0x000fe400078e0a0a */
[----:B------:R-:W-:Y:S01]  /*1590*/  @!P1 VIADD R21, R21, 0x1 ;  /* 0x0000000115159836 */ /* 0x000fe20000000000 */
[----:B------:R-:W-:Y:S02]  /*15a0*/  ISETP.NE.AND P1, PT, R15, RZ, PT ;  /* 0x000000ff0f00720c */ /* 0x000fe40003f25270 */
[----:B------:R-:W-:Y:S02]  /*15b0*/  ISETP.GE.U32.AND P0, PT, R17, R10, PT ;  /* 0x0000000a1100720c */ /* 0x000fe40003f06070 */
[----:B------:R-:W-:-:S04]  /*15c0*/  LOP3.LUT R10, R16, R15, RZ, 0x3c, !PT ;  /* 0x0000000f100a7212 */ /* 0x000fc800078e3cff */
[----:B------:R-:W-:Y:S02]  /*15d0*/  ISETP.GE.AND P2, PT, R10, RZ, PT ;  /* 0x000000ff0a00720c */ /* 0x000fe40003f46270 */
[----:B------:R-:W2:Y:S05]  /*15e0*/  LDG.E R10, desc[UR36][R6.64] ;  /* 0x00000024060a7981 */ /* 0x000eaa000c1e1900 */
[----:B------:R-:W-:-:S06]  /*15f0*/  @P0 VIADD R21, R21, 0x1 ;  /* 0x0000000115150836 */ /* 0x000fcc0000000000 */
[----:B------:R-:W-:Y:S02]  /*1600*/  @!P2 IADD3 R21, PT, PT, -R21, RZ, RZ ;  /* 0x000000ff1515a210 */ /* 0x000fe40007ffe1ff */
[----:B------:R-:W-:-:S04]  /*1610*/  @!P1 LOP3.LUT R21, RZ, R15, RZ, 0x33, !PT ;  /* 0x0000000fff159212 */ /* 0x000fc800078e33ff */
[----:B------:R-:W-:Y:S01]  /*1620*/  LOP3.LUT R21, R21, 0x1, RZ, 0xc0, !PT ;  /* 0x0000000115157812 */ /* 0x000fe200078ec0ff */
[----:B------:R-:W-:Y:S03]  /*1630*/  BAR.SYNC.DEFER_BLOCKING 0x0 ;  /* 0x0000000000007b1d */ /* 0x000fe60000010000 */
[----:B------:R-:W-:-:S13]  /*1640*/  ISETP.NE.U32.AND P0, PT, R21, 0x1, PT ;  /* 0x000000011500780c */ /* 0x000fda0003f05070 */
[----:B------:R-:W-:-:S05]  /*1650*/  @P0 IMAD.WIDE R20, R15, 0x4, R2 ;  /* 0x000000040f140825 */ /* 0x000fca00078e0202 */
[----:B------:R-:W3:Y:S01]  /*1660*/  @P0 LDG.E R17, desc[UR36][R20.64] ;  /* 0x0000002414110981 */ /* 0x000ee2000c1e1900 */
[C-C-:B------:R-:W-:Y:S02]  /*1670*/  @!P0 IMAD.IADD R23, R16.reuse, 0x1, -R15.reuse ;  /* 0x0000000110178824 */ /* 0x140fe400078e0a0f */
[----:B------:R-:W-:-:S04]  /*1680*/  @P0 IMAD.IADD R23, R16, 0x1, R15 ;  /* 0x0000000110170824 */ /* 0x000fc800078e020f */
[----:B-1----:R-:W-:Y:S01]  /*1690*/  IMAD.WIDE R22, R23, 0x4, R8 ;  /* 0x0000000417167825 */ /* 0x002fe200078e0208 */
[----:B--2---:R-:W1:Y:S02]  /*16a0*/  F2I.TRUNC.NTZ R10, R10 ;  /* 0x0000000a000a7305 */ /* 0x004e64000020f100 */
[----:B-1----:R-:W-:-:S05]  /*16b0*/  I2FP.F32.S32 R12, R10 ;  /* 0x0000000a000c7245 */ /* 0x002fca0000201400 */
[----:B---3--:R-:W-:-:S05]  /*16c0*/  @P0 FADD R17, R12, R17 ;  /* 0x000000110c110221 */ /* 0x008fca0000000000 */
[----:B------:R2:W-:Y:S04]  /*16d0*/  @P0 STG.E desc[UR36][R20.64], R17 ;  /* 0x0000001114000986 */ /* 0x0005e8000c101924 */
[----:B------:R-:W3:Y:S01]  /*16e0*/  LDG.E R19, desc[UR36][R22.64] ;  /* 0x0000002416137981 */ /* 0x000ee2000c1e1900 */
[----:B------:R-:W-:-:S04]  /*16f0*/  UIADD3 UR4, UPT, UPT, UR4, 0x1, URZ ;  /* 0x0000000104047890 */ /* 0x000fc8000fffe0ff */
[----:B------:R-:W-:Y:S01]  /*1700*/  UISETP.NE.AND UP0, UPT, UR4, URZ, UPT ;  /* 0x000000ff0400728c */ /* 0x000fe2000bf05270 */
[----:B------:R-:W-:Y:S02]  /*1710*/  IMAD.SHL.U32 R15, R15, 0x2, RZ ;  /* 0x000000020f0f7824 */ /* 0x000fe400078e00ff */
[----:B---3--:R-:W-:-:S05]  /*1720*/  FADD R19, R19, R12 ;  /* 0x0000000c13137221 */ /* 0x008fca0000000000 */
[----:B------:R2:W-:Y:S01]  /*1730*/  STG.E desc[UR36][R22.64], R19 ;  /* 0x0000001316007986 */ /* 0x0005e2000c101924 */
[----:B------:R-:W-:Y:S05]  /*1740*/  BRA.U UP0, `(.L_x_14) ;  /* 0xfffffffd004c7547 */ /* 0x000fea000b83ffff */
.L_x_11:
[----:B------:R-:W-:Y:S06]  /*1750*/  BAR.SYNC.DEFER_BLOCKING 0x0 ;  /* 0x0000000000007b1d */ /* 0x000fec0000010000 */
[----:B------:R-:W1:Y:S01]  /*1760*/  LDCU UR4, c[0x0][0x3a0] ;  /* 0x00007400ff0477ac */ /* 0x000e620008000800 */
[----:B0-----:R0:W5:Y:S01]  /*1770*/  LDG.E R2, desc[UR36][R2.64] ;  /* 0x0000002402027981 */ /* 0x001162000c1e1900 */
[----:B------:R-:W-:-:S04]  /*1780*/  ISETP.NE.AND P0, PT, R11, RZ, PT ;  /* 0x000000ff0b00720c */ /* 0x000fc80003f05270 */
[----:B-1----:R-:W-:-:S13]  /*1790*/  ISETP.GE.OR P0, PT, R18, UR4, !P0 ;  /* 0x0000000412007c0c */ /* 0x002fda000c706670 */
[----:B0-----:R-:W-:Y:S05]  /*17a0*/  @P0 EXIT ;  /* 0x000000000000094d */ /* 0x001fea0003800000 */
[----:B------:R-:W-:Y:S01]  /*17b0*/  VIADD R11, R11, 0xffffffff ;  /* 0xffffffff0b0b7836 */ /* 0x000fe20000000000 */
[----:B------:R-:W-:Y:S01]  /*17c0*/  LOP3.LUT R0, RZ, R18, RZ, 0x33, !PT ;  /* 0x00000012ff007212 */ /* 0x000fe200078e33ff */
[----:B------:R-:W-:Y:S01]  /*17d0*/  BSSY.RECONVERGENT B0, `(.L_x_15) ;  /* 0x0000025000007945 */ /* 0x000fe20003800200 */
[----:B-----5:R-:W-:Y:S02]  /*17e0*/  FADD R13, R2, -R13 ;  /* 0x8000000d020d7221 */ /* 0x020fe40000000000 */
[----:B------:R-:W-:-:S04]  /*17f0*/  VIADDMNMX.U32 R11, R0, UR4, R11, PT ;  /* 0x00000004000b7c46 */ /* 0x000fc8000b80000b */
[C---:B------:R-:W-:Y:S02]  /*1800*/  ISETP.GE.U32.AND P1, PT, R11.reuse, 0x3, PT ;  /* 0x000000030b00780c */ /* 0x040fe40003f26070 */
[----:B------:R-:W-:Y:S01]  /*1810*/  IADD3 R3, PT, PT, R11, 0x1, RZ ;  /* 0x000000010b037810 */ /* 0x000fe20007ffe0ff */
[----:B------:R-:W-:-:S03]  /*1820*/  IMAD.MOV.U32 R11, RZ, RZ, RZ ;  /* 0x000000ffff0b7224 */ /* 0x000fc600078e00ff */
[----:B------:R-:W-:-:S04]  /*1830*/  LOP3.LUT R0, R3, 0x3, RZ, 0xc0, !PT ;  /* 0x0000000303007812 */ /* 0x000fc800078ec0ff */
[----:B------:R-:W-:-:S03]  /*1840*/  ISETP.NE.AND P0, PT, R0, RZ, PT ;  /* 0x000000ff0000720c */ /* 0x000fc60003f05270 */
[----:B------:R-:W-:Y:S10]  /*1850*/  @!P1 BRA `(.L_x_16) ;  /* 0x0000000000709947 */ /* 0x000ff40003800000 */
[----:B------:R-:W0:Y:S01]  /*1860*/  LDC.64 R6, c[0x0][0x388] ;  /* 0x0000e200ff067b82 */ /* 0x000e220000000a00 */
[----:B------:R-:W-:Y:S02]  /*1870*/  IADD3 R12, P2, PT, R4, 0x8, RZ ;  /* 0x00000008040c7810 */ /* 0x000fe40007f5e0ff */
[----:B------:R-:W-:-:S03]  /*1880*/  LOP3.LUT R11, R3, 0xfffffffc, RZ, 0xc0, !PT ;  /* 0xfffffffc030b7812 */ /* 0x000fc600078ec0ff */
[----:B------:R-:W-:Y:S02]  /*1890*/  IMAD.X R15, RZ, RZ, R5, P2 ;  /* 0x000000ffff0f7224 */ /* 0x000fe400010e0605 */
[----:B------:R-:W-:Y:S01]  /*18a0*/  IMAD.MOV R10, RZ, RZ, -R11 ;  /* 0x000000ffff0a7224 */ /* 0x000fe200078e0a0b */
[----:B0-----:R-:W-:-:S05]  /*18b0*/  IADD3 R6, P1, PT, R6, 0x8, RZ ;  /* 0x0000000806067810 */ /* 0x001fca0007f3e0ff */
[----:B------:R-:W-:-:S08]  /*18c0*/  IMAD.X R7, RZ, RZ, R7, P1 ;  /* 0x000000ffff077224 */ /* 0x000fd000008e0607 */
.L_x_17:
[----:B------:R-:W-:Y:S01]  /*18d0*/  MOV R2, R12 ;  /* 0x0000000c00027202 */ /* 0x000fe20000000f00 */
[----:B------:R-:W-:-:S05]  /*18e0*/  IMAD.MOV.U32 R3, RZ, RZ, R15 ;  /* 0x000000ffff037224 */ /* 0x000fca00078e000f */
[----:B------:R-:W4:Y:S01]  /*18f0*/  LD.E R12, desc[UR36][R2.64+-0x8] ;  /* 0xfffff824020c7980 */ /* 0x000f22000c101900 */
[----:B-1----:R-:W-:-:S04]  /*1900*/  IMAD.WIDE R8, R18, 0x4, R6 ;  /* 0x0000000412087825 */ /* 0x002fc800078e0206 */
[----:B----4-:R-:W-:-:S05]  /*1910*/  FADD R15, R13, R12 ;  /* 0x0000000c0d0f7221 */ /* 0x010fca0000000000 */
[----:B------:R0:W-:Y:S04]  /*1920*/  STG.E desc[UR36][R8.64+-0x8], R15 ;  /* 0xfffff80f08007986 */ /* 0x0001e8000c101924 */
[----:B------:R-:W2:Y:S02]  /*1930*/  LD.E R12, desc[UR36][R2.64+-0x4] ;  /* 0xfffffc24020c7980 */ /* 0x000ea4000c101900 */
[----:B--23--:R-:W-:-:S05]  /*1940*/  FADD R17, R13, R12 ;  /* 0x0000000c0d117221 */ /* 0x00cfca0000000000 */
[----:B------:R1:W-:Y:S04]  /*1950*/  STG.E desc[UR36][R8.64+-0x4], R17 ;  /* 0xfffffc1108007986 */ /* 0x0003e8000c101924 */
[----:B------:R-:W2:Y:S02]  /*1960*/  LD.E R12, desc[UR36][R2.64] ;  /* 0x00000024020c7980 */ /* 0x000ea4000c101900 */
[----:B--2---:R-:W-:-:S05]  /*1970*/  FADD R19, R13, R12 ;  /* 0x0000000c0d137221 */ /* 0x004fca0000000000 */
[----:B------:R1:W-:Y:S04]  /*1980*/  STG.E desc[UR36][R8.64], R19 ;  /* 0x0000001308007986 */ /* 0x0003e8000c101924 */
[----:B------:R-:W2:Y:S01]  /*1990*/  LD.E R12, desc[UR36][R2.64+0x4] ;  /* 0x00000424020c7980 */ /* 0x000ea2000c101900 */
[----:B------:R-:W-:Y:S02]  /*19a0*/  VIADD R10, R10, 0x4 ;  /* 0x000000040a0a7836 */ /* 0x000fe40000000000 */
[----:B------:R-:W-:-:S03]  /*19b0*/  VIADD R18, R18, 0x4 ;  /* 0x0000000412127836 */ /* 0x000fc60000000000 */
[----:B------:R-:W-:Y:S01]  /*19c0*/  ISETP.NE.AND P1, PT, R10, RZ, PT ;  /* 0x000000ff0a00720c */ /* 0x000fe20003f25270 */
[----:B--2---:R-:W-:Y:S01]  /*19d0*/  FADD R21, R13, R12 ;  /* 0x0000000c0d157221 */ /* 0x004fe20000000000 */
[----:B------:R-:W-:-:S04]  /*19e0*/  IADD3 R12, P2, PT, R2, 0x10, RZ ;  /* 0x00000010020c7810 */ /* 0x000fc80007f5e0ff */
[----:B------:R1:W-:Y:S01]  /*19f0*/  STG.E desc[UR36][R8.64+0x4], R21 ;  /* 0x0000041508007986 */ /* 0x0003e2000c101924 */
[----:B0-----:R-:W-:-:S06]  /*1a00*/  IMAD.X R15, RZ, RZ, R3, P2 ;  /* 0x000000ffff0f7224 */ /* 0x001fcc00010e0603 */
[----:B------:R-:W-:Y:S05]  /*1a10*/  @P1 BRA `(.L_x_17) ;  /* 0xfffffffc00ac1947 */ /* 0x000fea000383ffff */
.L_x_16:
[----:B------:R-:W-:Y:S05]  /*1a20*/  BSYNC.RECONVERGENT B0 ;  /* 0x0000000000007941 */ /* 0x000fea0003800200 */
.L_x_15:
[----:B------:R-:W-:Y:S05]  /*1a30*/  @!P0 EXIT ;  /* 0x000000000000894d */ /* 0x000fea0003800000 */
[----:B------:R-:W0:Y:S01]  /*1a40*/  LDC.64 R6, c[0x0][0x388] ;  /* 0x0000e200ff067b82 */ /* 0x000e220000000a00 */
[----:B------:R-:W-:-:S04]  /*1a50*/  IMAD.WIDE.U32 R4, R11, 0x4, R4 ;  /* 0x000000040b047825 */ /* 0x000fc800078e0004 */
[----:B------:R-:W-:Y:S01]  /*1a60*/  IMAD.MOV R0, RZ, RZ, -R0 ;  /* 0x000000ffff007224 */ /* 0x000fe200078e0a00 */
[----:B-1----:R-:W-:-:S07]  /*1a70*/  MOV R8, R4 ;  /* 0x0000000400087202 */ /* 0x002fce0000000f00 */
.L_x_18:
[----:B------:R-:W-:-:S06]  /*1a80*/  IMAD.MOV.U32 R4, RZ, RZ, R8 ;  /* 0x000000ffff047224 */ /* 0x000fcc00078e0008 */
[----:B-1----:R1:W4:Y:S01]  /*1a90*/  LD.E R4, desc[UR36][R4.64] ;  /* 0x0000002404047980 */ /* 0x002322000c101900 */
[----:B0-----:R-:W-:Y:S01]  /*1aa0*/  IMAD.WIDE R2, R18, 0x4, R6 ;  /* 0x0000000412027825 */ /* 0x001fe200078e0206 */
[----:B------:R-:W-:-:S03]  /*1ab0*/  IADD3 R8, P1, PT, R8, 0x4, RZ ;  /* 0x0000000408087810 */ /* 0x000fc60007f3e0ff */
[----:B------:R-:W-:Y:S02]  /*1ac0*/  VIADD R0, R0, 0x1 ;  /* 0x0000000100007836 */ /* 0x000fe40000000000 */
[----:B------:R-:W-:-:S03]  /*1ad0*/  VIADD R18, R18, 0x1 ;  /* 0x0000000112127836 */ /* 0x000fc60000000000 */
[----:B------:R-:W-:Y:S02]  /*1ae0*/  ISETP.NE.AND P0, PT, R0, RZ, PT ;  /* 0x000000ff0000720c */ /* 0x000fe40003f05270 */
[----:B-1----:R-:W-:Y:S01]  /*1af0*/  IADD3.X R5, PT, PT, RZ, R5, RZ, P1, !PT ;  /* 0x00000005ff057210 */ /* 0x002fe20000ffe4ff */
[----:B----4-:R-:W-:-:S05]  /*1b00*/  FADD R9, R13, R4 ;  /* 0x000000040d097221 */ /* 0x010fca0000000000 */
[----:B------:R1:W-:Y:S05]  /*1b10*/  STG.E desc[UR36][R2.64], R9 ;  /* 0x0000000902007986 */ /* 0x0003ea000c101924 */
[----:B------:R-:W-:Y:S05]  /*1b20*/  @P0 BRA `(.L_x_18) ;  /* 0xfffffffc00d40947 */ /* 0x000fea000383ffff */
[----:B------:R-:W-:Y:S05]  /*1b30*/  EXIT ;  /* 0x000000000000794d */ /* 0x000fea0003800000 */
.L_x_8:
[----:B------:R-:W-:-:S13]  /*1b40*/  ISETP.GE.AND P0, PT, R9, 0x1, PT ;  /* 0x000000010900780c */ /* 0x000fda0003f06270 */
[----:B------:R-:W-:Y:S05]  /*1b50*/  @!P0 EXIT ;  /* 0x000000000000894d */ /* 0x000fea0003800000 */
[C---:B------:R-:W-:Y:S01]  /*1b60*/  ISETP.GE.U32.AND P1, PT, R9.reuse, 0x10, PT ;  /* 0x000000100900780c */ /* 0x040fe20003f26070 */
[----:B0-----:R-:W-:Y:S01]  /*1b70*/  IMAD.MOV.U32 R3, RZ, RZ, RZ ;  /* 0x000000ffff037224 */ /* 0x001fe200078e00ff */
[----:B------:R-:W-:-:S04]  /*1b80*/  LOP3.LUT R12, R9, 0xf, RZ, 0xc0, !PT ;  /* 0x0000000f090c7812 */ /* 0x000fc800078ec0ff */
[----:B------:R-:W-:-:S07]  /*1b90*/  ISETP.NE.AND P0, PT, R12, RZ, PT ;  /* 0x000000ff0c00720c */ /* 0x000fce0003f05270 */
[----:B------:R-:W-:Y:S06]  /*1ba0*/  @!P1 BRA `(.L_x_19) ;  /* 0x0000000000d09947 */ /* 0x000fec0003800000 */
[----:B------:R-:W0:Y:S01]  /*1bb0*/  LDCU.64 UR4, c[0x0][0x388] ;  /* 0x00007100ff0477ac */ /* 0x000e220008000a00 */
[----:B------:R-:W-:Y:S02]  /*1bc0*/  LOP3.LUT R3, R9, 0x7ffffff0, RZ, 0xc0, !PT ;  /* 0x7ffffff009037812 */ /* 0x000fe400078ec0ff */
[----:B------:R-:W-:-:S03]  /*1bd0*/  IADD3 R8, P1, PT, R4, 0x20, RZ ;  /* 0x0000002004087810 */ /* 0x000fc60007f3e0ff */
[----:B------:R-:W-:Y:S02]  /*1be0*/  IMAD.MOV R0, RZ, RZ, -R3 ;  /* 0x000000ffff007224 */ /* 0x000fe400078e0a03 */
[----:B------:R-:W-:Y:S01]  /*1bf0*/  IMAD.X R13, RZ, RZ, R5, P1 ;  /* 0x000000ffff0d7224 */ /* 0x000fe200008e0605 */
[----:B0-----:R-:W-:-:S04]  /*1c00*/  UIADD3 UR4, UP0, UPT, UR4, 0x20, URZ ;  /* 0x0000002004047890 */ /* 0x001fc8000ff1e0ff */
[----:B------:R-:W-:Y:S02]  /*1c10*/  UIADD3.X UR5, UPT, UPT, URZ, UR5, URZ, UP0, !UPT ;  /* 0x00000005ff057290 */ /* 0x000fe400087fe4ff */
[----:B------:R-:W-:-:S04]  /*1c20*/  IMAD.U32 R2, RZ, RZ, UR4 ;  /* 0x00000004ff027e24 */ /* 0x000fc8000f8e00ff */
[----:B------:R-:W-:-:S07]  /*1c30*/  MOV R21, UR5 ;  /* 0x0000000500157c02 */ /* 0x000fce0008000f00 */
.L_x_20:
[----:B------:R-:W-:Y:S02]  /*1c40*/  IMAD.MOV.U32 R6, RZ, RZ, R8 ;  /* 0x000000ffff067224 */ /* 0x000fe400078e0008 */
[----:B------:R-:W-:-:S05]  /*1c50*/  IMAD.MOV.U32 R7, RZ, RZ, R13 ;  /* 0x000000ffff077224 */ /* 0x000fca00078e000d */
[----:B------:R-:W2:Y:S01]  /*1c60*/  LD.E R13, desc[UR36][R6.64+-0x20] ;  /* 0xffffe024060d7980 */ /* 0x000ea2000c101900 */
[----:B-1----:R-:W-:Y:S02]  /*1c70*/  IMAD.MOV.U32 R10, RZ, RZ, R2 ;  /* 0x000000ffff0a7224 */ /* 0x002fe400078e0002 */
[----:B------:R-:W-:-:S05]  /*1c80*/  IMAD.MOV.U32 R11, RZ, RZ, R21 ;  /* 0x000000ffff0b7224 */ /* 0x000fca00078e0015 */
[----:B--2---:R0:W-:Y:S04]  /*1c90*/  STG.E desc[UR36][R10.64+-0x20], R13 ;  /* 0xffffe00d0a007986 */ /* 0x0041e8000c101924 */
[----:B------:R-:W2:Y:S04]  /*1ca0*/  LD.E R15, desc[UR36][R6.64+-0x1c] ;  /* 0xffffe424060f7980 */ /* 0x000ea8000c101900 */
[----:B--2---:R1:W-:Y:S04]  /*1cb0*/  STG.E desc[UR36][R10.64+-0x1c], R15 ;  /* 0xffffe40f0a007986 */ /* 0x0043e8000c101924 */
[----:B------:R-:W2:Y:S04]  /*1cc0*/  LD.E R17, desc[UR36][R6.64+-0x18] ;  /* 0xffffe82406117980 */ /* 0x000ea8000c101900 */
[----:B--2---:R2:W-:Y:S04]  /*1cd0*/  STG.E desc[UR36][R10.64+-0x18], R17 ;  /* 0xffffe8110a007986 */ /* 0x0045e8000c101924 */
[----:B------:R-:W3:Y:S04]  /*1ce0*/  LD.E R19, desc[UR36][R6.64+-0x14] ;  /* 0xffffec2406137980 */ /* 0x000ee8000c101900 */
[----:B---3--:R3:W-:Y:S04]  /*1cf0*/  STG.E desc[UR36][R10.64+-0x14], R19 ;  /* 0xffffec130a007986 */ /* 0x0087e8000c101924 */
[----:B------:R-:W4:Y:S04]  /*1d00*/  LD.E R21, desc[UR36][R6.64+-0x10] ;  /* 0xfffff02406157980 */ /* 0x000f28000c101900 */
[----:B----4-:R4:W-:Y:S04]  /*1d10*/  STG.E desc[UR36][R10.64+-0x10], R21 ;  /* 0xfffff0150a007986 */ /* 0x0109e8000c101924 */
[----:B------:R-:W5:Y:S04]  /*1d20*/  LD.E R23, desc[UR36][R6.64+-0xc] ;  /* 0xfffff42406177980 */ /* 0x000f68000c101900 */
[----:B-----5:R5:W-:Y:S04]  /*1d30*/  STG.E desc[UR36][R10.64+-0xc], R23 ;  /* 0xfffff4170a007986 */ /* 0x020be8000c101924 */
[----:B0-----:R-:W2:Y:S04]  /*1d40*/  LD.E R13, desc[UR36][R6.64+-0x8] ;  /* 0xfffff824060d7980 */ /* 0x001ea8000c101900 */
[----:B--2---:R0:W-:Y:S04]  /*1d50*/  STG.E desc[UR36][R10.64+-0x8], R13 ;  /* 0xfffff80d0a007986 */ /* 0x0041e8000c101924 */
[----:B-1----:R-:W2:Y:S04]  /*1d60*/  LD.E R15, desc[UR36][R6.64+-0x4] ;  /* 0xfffffc24060f7980 */ /* 0x002ea8000c101900 */
[----:B--2---:R1:W-:Y:S04]  /*1d70*/  STG.E desc[UR36][R10.64+-0x4], R15 ;  /* 0xfffffc0f0a007986 */ /* 0x0043e8000c101924 */
[----:B------:R-:W2:Y:S04]  /*1d80*/  LD.E R17, desc[UR36][R6.64] ;  /* 0x0000002406117980 */ /* 0x000ea8000c101900 */
[----:B--2---:R2:W-:Y:S04]  /*1d90*/  STG.E desc[UR36][R10.64], R17 ;  /* 0x000000110a007986 */ /* 0x0045e8000c101924 */
[----:B---3--:R-:W3:Y:S04]  /*1da0*/  LD.E R19, desc[UR36][R6.64+0x4] ;  /* 0x0000042406137980 */ /* 0x008ee8000c101900 */
[----:B---3--:R3:W-:Y:S04]  /*1db0*/  STG.E desc[UR36][R10.64+0x4], R19 ;  /* 0x000004130a007986 */ /* 0x0087e8000c101924 */
[----:B----4-:R-:W4:Y:S04]  /*1dc0*/  LD.E R21, desc[UR36][R6.64+0x8] ;  /* 0x0000082406157980 */ /* 0x010f28000c101900 */
[----:B----4-:R-:W-:Y:S04]  /*1dd0*/  STG.E desc[UR36][R10.64+0x8], R21 ;  /* 0x000008150a007986 */ /* 0x010fe8000c101924 */
[----:B-----5:R-:W4:Y:S04]  /*1de0*/  LD.E R23, desc[UR36][R6.64+0xc] ;  /* 0x00000c2406177980 */ /* 0x020f28000c101900 */
[----:B----4-:R-:W-:Y:S04]  /*1df0*/  STG.E desc[UR36][R10.64+0xc], R23 ;  /* 0x00000c170a007986 */ /* 0x010fe8000c101924 */
[----:B0-----:R-:W4:Y:S04]  /*1e00*/  LD.E R13, desc[UR36][R6.64+0x10] ;  /* 0x00001024060d7980 */ /* 0x001f28000c101900 */
[----:B----4-:R0:W-:Y:S04]  /*1e10*/  STG.E desc[UR36][R10.64+0x10], R13 ;  /* 0x0000100d0a007986 */ /* 0x0101e8000c101924 */
[----:B-1----:R-:W4:Y:S04]  /*1e20*/  LD.E R15, desc[UR36][R6.64+0x14] ;  /* 0x00001424060f7980 */ /* 0x002f28000c101900 */
[----:B----4-:R1:W-:Y:S04]  /*1e30*/  STG.E desc[UR36][R10.64+0x14], R15 ;  /* 0x0000140f0a007986 */ /* 0x0103e8000c101924 */
[----:B--2---:R-:W2:Y:S04]  /*1e40*/  LD.E R17, desc[UR36][R6.64+0x18] ;  /* 0x0000182406117980 */ /* 0x004ea8000c101900 */
[----:B--2---:R1:W-:Y:S04]  /*1e50*/  STG.E desc[UR36][R10.64+0x18], R17 ;  /* 0x000018110a007986 */ /* 0x0043e8000c101924 */
[----:B---3--:R-:W2:Y:S01]  /*1e60*/  LD.E R19, desc[UR36][R6.64+0x1c] ;  /* 0x00001c2406137980 */ /* 0x008ea2000c101900 */
[----:B------:R-:W-:-:S02]  /*1e70*/  IADD3 R0, PT, PT, R0, 0x10, RZ ;  /* 0x0000001000007810 */ /* 0x000fc40007ffe0ff */
[----:B------:R-:W-:Y:S02]  /*1e80*/  IADD3 R8, P2, PT, R6, 0x40, RZ ;  /* 0x0000004006087810 */ /* 0x000fe40007f5e0ff */
[----:B------:R-:W-:Y:S02]  /*1e90*/  ISETP.NE.AND P1, PT, R0, RZ, PT ;  /* 0x000000ff0000720c */ /* 0x000fe40003f25270 */
[----:B------:R-:W-:Y:S01]  /*1ea0*/  IADD3 R2, P3, PT, R10, 0x40, RZ ;  /* 0x000000400a027810 */ /* 0x000fe20007f7e0ff */
[----:B0-----:R-:W-:-:S04]  /*1eb0*/  IMAD.X R13, RZ, RZ, R7, P2 ;  /* 0x000000ffff0d7224 */ /* 0x001fc800010e0607 */
[----:B------:R-:W-:Y:S01]  /*1ec0*/  IMAD.X R21, RZ, RZ, R11, P3 ;  /* 0x000000ffff157224 */ /* 0x000fe200018e060b */
[----:B--2---:R1:W-:Y:S05]  /*1ed0*/  STG.E desc[UR36][R10.64+0x1c], R19 ;  /* 0x00001c130a007986 */ /* 0x0043ea000c101924 */
[----:B------:R-:W-:Y:S05]  /*1ee0*/  @P1 BRA `(.L_x_20) ;  /* 0xfffffffc00541947 */ /* 0x000fea000383ffff */
.L_x_19:
[----:B------:R-:W-:Y:S05]  /*1ef0*/  @!P0 EXIT ;  /* 0x000000000000894d */ /* 0x000fea0003800000 */
[----:B------:R-:W-:Y:S02]  /*1f00*/  ISETP.GE.U32.AND P0, PT, R12, 0x8, PT ;  /* 0x000000080c00780c */ /* 0x000fe40003f06070 */
[----:B------:R-:W-:-:S04]  /*1f10*/  LOP3.LUT R2, R9, 0x7, RZ, 0xc0, !PT ;  /* 0x0000000709027812 */ /* 0x000fc800078ec0ff */
[----:B------:R-:W-:-:S07]  /*1f20*/  ISETP.NE.AND P1, PT, R2, RZ, PT ;  /* 0x000000ff0200720c */ /* 0x000fce0003f25270 */
[----:B------:R-:W-:Y:S06]  /*1f30*/  @!P0 BRA `(.L_x_21) ;  /* 0x0000000000508947 */ /* 0x000fec0003800000 */
[C---:B------:R-:W-:Y:S01]  /*1f40*/  IMAD.WIDE.U32 R6, R3.reuse, 0x4, R4 ;  /* 0x0000000403067825 */ /* 0x040fe200078e0004 */
[----:B-1----:R-:W0:Y:S04]  /*1f50*/  LDC.64 R10, c[0x0][0x388] ;  /* 0x0000e200ff0a7b82 */ /* 0x002e280000000a00 */
[----:B------:R-:W2:Y:S01]  /*1f60*/  LD.E R13, desc[UR36][R6.64] ;  /* 0x00000024060d7980 */ /* 0x000ea2000c101900 */
[----:B0-----:R-:W-:-:S05]  /*1f70*/  IMAD.WIDE.U32 R10, R3, 0x4, R10 ;  /* 0x00000004030a7825 */ /* 0x001fca00078e000a */
[----:B--2---:R0:W-:Y:S04]  /*1f80*/  STG.E desc[UR36][R10.64], R13 ;  /* 0x0000000d0a007986 */ /* 0x0041e8000c101924 */
[----:B------:R-:W2:Y:S04]  /*1f90*/  LD.E R15, desc[UR36][R6.64+0x4] ;  /* 0x00000424060f7980 */ /* 0x000ea8000c101900 */
[----:B--2---:R1:W-:Y:S04]  /*1fa0*/  STG.E desc[UR36][R10.64+0x4], R15 ;  /* 0x0000040f0a007986 */ /* 0x0043e8000c101924 */
[----:B------:R-:W2:Y:S04]  /*1fb0*/  LD.E R17, desc[UR36][R6.64+0x8] ;  /* 0x0000082406117980 */ /* 0x000ea8000c101900 */
[----:B--2---:R2:W-:Y:S04]  /*1fc0*/  STG.E desc[UR36][R10.64+0x8], R17 ;  /* 0x000008110a007986 */ /* 0x0045e8000c101924 */
[----:B------:R-:W3:Y:S04]  /*1fd0*/  LD.E R19, desc[UR36][R6.64+0xc] ;  /* 0x00000c2406137980 */ /* 0x000ee8000c101900 */
[----:B---3--:R2:W-:Y:S04]  /*1fe0*/  STG.E desc[UR36][R10.64+0xc], R19 ;  /* 0x00000c130a007986 */ /* 0x0085e8000c101924 */
[----:B------:R-:W3:Y:S04]  /*1ff0*/  LD.E R21, desc[UR36][R6.64+0x10] ;  /* 0x0000102406157980 */ /* 0x000ee8000c101900 */
[----:B---3--:R2:W-:Y:S04]  /*2000*/  STG.E desc[UR36][R10.64+0x10], R21 ;  /* 0x000010150a007986 */ /* 0x0085e8000c101924 */
[----:B------:R-:W3:Y:S04]  /*2010*/  LD.E R23, desc[UR36][R6.64+0x14] ;  /* 0x0000142406177980 */ /* 0x000ee8000c101900 */
[----:B---3--:R2:W-:Y:S04]  /*2020*/  STG.E desc[UR36][R10.64+0x14], R23 ;  /* 0x000014170a007986 */ /* 0x0085e8000c101924 */
[----:B0-----:R-:W3:Y:S04]  /*2030*/  LD.E R13, desc[UR36][R6.64+0x18] ;  /* 0x00001824060d7980 */ /* 0x001ee8000c101900 */
[----:B---3--:R2:W-:Y:S04]  /*2040*/  STG.E desc[UR36][R10.64+0x18], R13 ;  /* 0x0000180d0a007986 */ /* 0x0085e8000c101924 */
[----:B-1----:R-:W3:Y:S01]  /*2050*/  LD.E R15, desc[UR36][R6.64+0x1c] ;  /* 0x00001c24060f7980 */ /* 0x002ee2000c101900 */
[----:B------:R-:W-:-:S03]  /*2060*/  VIADD R3, R3, 0x8 ;  /* 0x0000000803037836 */ /* 0x000fc60000000000 */
[----:B---3--:R2:W-:Y:S04]  /*2070*/  STG.E desc[UR36][R10.64+0x1c], R15 ;  /* 0x00001c0f0a007986 */ /* 0x0085e8000c101924 */
.L_x_21:
[----:B------:R-:W-:Y:S05]  /*2080*/  @!P1 EXIT ;  /* 0x000000000000994d */ /* 0x000fea0003800000 */
[----:B------:R-:W-:Y:S02]  /*2090*/  ISETP.GE.U32.AND P0, PT, R2, 0x4, PT ;  /* 0x000000040200780c */ /* 0x000fe40003f06070 */
[----:B------:R-:W-:-:S04]  /*20a0*/  LOP3.LUT R0, R9, 0x3, RZ, 0xc0, !PT ;  /* 0x0000000309007812 */ /* 0x000fc800078ec0ff */
[----:B------:R-:W-:-:S07]  /*20b0*/  ISETP.NE.AND P1, PT, R0, RZ, PT ;  /* 0x000000ff0000720c */ /* 0x000fce0003f25270 */
[----:B------:R-:W-:Y:S06]  /*20c0*/  @!P0 BRA `(.L_x_22) ;  /* 0x0000000000308947 */ /* 0x000fec0003800000 */
[C---:B------:R-:W-:Y:S01]  /*20d0*/  IMAD.WIDE.U32 R6, R3.reuse, 0x4, R4 ;  /* 0x0000000403067825 */ /* 0x040fe200078e0004 */
[----:B------:R-:W0:Y:S04]  /*20e0*/  LDC.64 R8, c[0x0][0x388] ;  /* 0x0000e200ff087b82 */ /* 0x000e280000000a00 */
[----:B-12---:R-:W2:Y:S01]  /*20f0*/  LD.E R11, desc[UR36][R6.64] ;  /* 0x00000024060b7980 */ /* 0x006ea2000c101900 */
[----:B0-----:R-:W-:-:S05]  /*2100*/  IMAD.WIDE.U32 R8, R3, 0x4, R8 ;  /* 0x0000000403087825 */ /* 0x001fca00078e0008 */
[----:B--2---:R0:W-:Y:S04]  /*2110*/  STG.E desc[UR36][R8.64], R11 ;  /* 0x0000000b08007986 */ /* 0x0041e8000c101924 */
[----:B------:R-:W2:Y:S04]  /*2120*/  LD.E R13, desc[UR36][R6.64+0x4] ;  /* 0x00000424060d7980 */ /* 0x000ea8000c101900 */
[----:B--2---:R0:W-:Y:S04]  /*2130*/  STG.E desc[UR36][R8.64+0x4], R13 ;  /* 0x0000040d08007986 */ /* 0x0041e8000c101924 */
[----:B------:R-:W2:Y:S04]  /*2140*/  LD.E R15, desc[UR36][R6.64+0x8] ;  /* 0x00000824060f7980 */ /* 0x000ea8000c101900 */
[----:B--2---:R0:W-:Y:S04]  /*2150*/  STG.E desc[UR36][R8.64+0x8], R15 ;  /* 0x0000080f08007986 */ /* 0x0041e8000c101924 */
[----:B------:R-:W2:Y:S01]  /*2160*/  LD.E R17, desc[UR36][R6.64+0xc] ;  /* 0x00000c2406117980 */ /* 0x000ea2000c101900 */
[----:B------:R-:W-:-:S03]  /*2170*/  VIADD R3, R3, 0x4 ;  /* 0x0000000403037836 */ /* 0x000fc60000000000 */
[----:B--2---:R0:W-:Y:S04]  /*2180*/  STG.E desc[UR36][R8.64+0xc], R17 ;  /* 0x00000c1108007986 */ /* 0x0041e8000c101924 */
.L_x_22:
[----:B------:R-:W-:Y:S05]  /*2190*/  @!P1 EXIT ;  /* 0x000000000000994d */ /* 0x000fea0003800000 */
[----:B------:R-:W3:Y:S01]  /*21a0*/  LDC.64 R6, c[0x0][0x388] ;  /* 0x0000e200ff067b82 */ /* 0x000ee20000000a00 */
[----:B------:R-:W-:-:S04]  /*21b0*/  IMAD.WIDE.U32 R4, R3, 0x4, R4 ;  /* 0x0000000403047825 */ /* 0x000fc800078e0004 */
[----:B------:R-:W-:Y:S02]  /*21c0*/  IMAD.MOV R0, RZ, RZ, -R0 ;  /* 0x000000ffff007224 */ /* 0x000fe400078e0a00 */
[----:B---3--:R-:W-:Y:S01]  /*21d0*/  IMAD.WIDE.U32 R2, R3, 0x4, R6 ;  /* 0x0000000403027825 */ /* 0x008fe200078e0006 */
[----:B------:R-:W-:-:S03]  /*21e0*/  MOV R6, R5 ;  /* 0x0000000500067202 */ /* 0x000fc60000000f00 */
[----:B------:R-:W-:Y:S02]  /*21f0*/  IMAD.MOV.U32 R7, RZ, RZ, R2 ;  /* 0x000000ffff077224 */ /* 0x000fe400078e0002 */
[----:B0-----:R-:W-:-:S07]  /*2200*/  IMAD.MOV.U32 R8, RZ, RZ, R3 ;  /* 0x000000ffff087224 */ /* 0x001fce00078e0003 */
.L_x_23:
[----:B0-----:R-:W-:Y:S01]  /*2210*/  IMAD.MOV.U32 R2, RZ, RZ, R4 ;  /* 0x000000ffff027224 */ /* 0x001fe200078e0004 */
[----:B------:R-:W-:-:S05]  /*2220*/  MOV R3, R6 ;  /* 0x0000000600037202 */ /* 0x000fca0000000f00 */
[----:B------:R0:W3:Y:S01]  /*2230*/  LD.E R5, desc[UR36][R2.64] ;  /* 0x0000002402057980 */ /* 0x0000e2000c101900 */
[----:B------:R-:W-:Y:S01]  /*2240*/  VIADD R0, R0, 0x1 ;  /* 0x0000000100007836 */ /* 0x000fe20000000000 */
[----:B------:R-:W-:-:S04]  /*2250*/  IADD3 R4, P2, PT, R4, 0x4, RZ ;  /* 0x0000000404047810 */ /* 0x000fc80007f5e0ff */
[----:B------:R-:W-:Y:S02]  /*2260*/  ISETP.NE.AND P0, PT, R0, RZ, PT ;  /* 0x000000ff0000720c */ /* 0x000fe40003f05270 */
[----:B------:R-:W-:Y:S01]  /*2270*/  IADD3.X R6, PT, PT, RZ, R6, RZ, P2, !PT ;  /* 0x00000006ff067210 */ /* 0x000fe200017fe4ff */
[----:B0-----:R-:W-:Y:S01]  /*2280*/  IMAD.MOV.U32 R2, RZ, RZ, R7 ;  /* 0x000000ffff027224 */ /* 0x001fe200078e0007 */
[----:B------:R-:W-:Y:S01]  /*2290*/  IADD3 R7, P1, PT, R7, 0x4, RZ ;  /* 0x0000000407077810 */ /* 0x000fe20007f3e0ff */
[----:B------:R-:W-:-:S04]  /*22a0*/  IMAD.MOV.U32 R3, RZ, RZ, R8 ;  /* 0x000000ffff037224 */ /* 0x000fc800078e0008 */
[----:B------:R-:W-:Y:S01]  /*22b0*/  IMAD.X R8, RZ, RZ, R8, P1 ;  /* 0x000000ffff087224 */ /* 0x000fe200008e0608 */
[----:B---3--:R0:W-:Y:S03]  /*22c0*/  STG.E desc[UR36][R2.64], R5 ;  /* 0x0000000502007986 */ /* 0x0081e6000c101924 */
[----:B------:R-:W-:Y:S05]  /*22d0*/  @!P0 EXIT ;  /* 0x000000000000894d */ /* 0x000fea0003800000 */
[----:B------:R-:W-:Y:S05]  /*22e0*/  BRA `(.L_x_23) ;  /* 0xfffffffc00c87947 */ /* 0x000fea000383ffff */
        .weak           $__internal_0_$__cuda_sm20_div_rn_f64_full
        .type           $__internal_0_$__cuda_sm20_div_rn_f64_full,@function
        .size           $__internal_0_$__cuda_sm20_div_rn_f64_full,(.L_x_30 - $__internal_0_$__cuda_sm20_div_rn_f64_full)
$__internal_0_$__cuda_sm20_div_rn_f64_full:
[C---:B------:R-:W-:Y:S01]  /*22f0*/  FSETP.GEU.AND P0, PT, |R5|.reuse, 1.469367938527859385e-39, PT ;  /* 0x001000000500780b */ /* 0x040fe20003f0e200 */
[----:B------:R-:W-:Y:S01]  /*2300*/  IMAD.MOV.U32 R10, RZ, RZ, 0x1 ;  /* 0x00000001ff0a7424 */ /* 0x000fe200078e00ff */
[C---:B------:R-:W-:Y:S01]  /*2310*/  LOP3.LUT R2, R5.reuse, 0x800fffff, RZ, 0xc0, !PT ;  /* 0x800fffff05027812 */ /* 0x040fe200078ec0ff */
[----:B------:R-:W-:Y:S01]  /*2320*/  IMAD.MOV.U32 R13, RZ, RZ, 0x1ca00000 ;  /* 0x1ca00000ff0d7424 */ /* 0x000fe200078e00ff */
[----:B------:R-:W-:Y:S02]  /*2330*/  LOP3.LUT R19, R5, 0x7ff00000, RZ, 0xc0, !PT ;  /* 0x7ff0000005137812 */ /* 0x000fe400078ec0ff */
[----:B------:R-:W-:Y:S01]  /*2340*/  LOP3.LUT R3, R2, 0x3ff00000, RZ, 0xfc, !PT ;  /* 0x3ff0000002037812 */ /* 0x000fe200078efcff */
[----:B------:R-:W-:Y:S01]  /*2350*/  IMAD.MOV.U32 R2, RZ, RZ, R4 ;  /* 0x000000ffff027224 */ /* 0x000fe200078e0004 */
[----:B------:R-:W-:-:S04]  /*2360*/  LOP3.LUT R12, R7, 0x7ff00000, RZ, 0xc0, !PT ;  /* 0x7ff00000070c7812 */ /* 0x000fc800078ec0ff */
[----:B------:R-:W-:Y:S01]  /*2370*/  ISETP.GE.U32.AND P1, PT, R12, R19, PT ;  /* 0x000000130c00720c */ /* 0x000fe20003f26070 */
[----:B------:R-:W-:Y:S01]  /*2380*/  @!P0 DMUL R2, R4, 8.98846567431157953865e+307 ;  /* 0x7fe0000004028828 */ /* 0x000fe20000000000 */
[----:B------:R-:W-:-:S05]  /*2390*/  IMAD.MOV.U32 R21, RZ, RZ, R12 ;  /* 0x000000ffff157224 */ /* 0x000fca00078e000c */
[----:B------:R-:W0:Y:S02]  /*23a0*/  MUFU.RCP64H R11, R3 ;  /* 0x00000003000b7308 */ /* 0x000e240000001800 */
[----:B0-----:R-:W-:-:S08]  /*23b0*/  DFMA R8, R10, -R2, 1 ;  /* 0x3ff000000a08742b */ /* 0x001fd00000000802 */
[----:B------:R-:W-:-:S08]  /*23c0*/  DFMA R8, R8, R8, R8 ;  /* 0x000000080808722b */ /* 0x000fd00000000008 */
[----:B------:R-:W-:Y:S01]  /*23d0*/  DFMA R10, R10, R8, R10 ;  /* 0x000000080a0a722b */ /* 0x000fe2000000000a */
[----:B------:R-:W-:Y:S02]  /*23e0*/  SEL R9, R13, 0x63400000, !P1 ;  /* 0x634000000d097807 */ /* 0x000fe40004800000 */
[----:B------:R-:W-:Y:S02]  /*23f0*/  FSETP.GEU.AND P1, PT, |R7|, 1.469367938527859385e-39, PT ;  /* 0x001000000700780b */ /* 0x000fe40003f2e200 */
[----:B------:R-:W-:-:S03]  /*2400*/  LOP3.LUT R9, R9, 0x800fffff, R7, 0xf8, !PT ;  /* 0x800fffff09097812 */ /* 0x000fc600078ef807 */
[----:B------:R-:W-:Y:S01]  /*2410*/  DFMA R14, R10, -R2, 1 ;  /* 0x3ff000000a0e742b */ /* 0x000fe20000000802 */
[----:B------:R-:W-:-:S07]  /*2420*/  MOV R8, R6 ;  /* 0x0000000600087202 */ /* 0x000fce0000000f00 */
[----:B------:R-:W-:Y:S01]  /*2430*/  DFMA R10, R10, R14, R10 ;  /* 0x0000000e0a0a722b */ /* 0x000fe2000000000a */
[----:B------:R-:W-:Y:S10]  /*2440*/  @P1 BRA `(.L_x_24) ;  /* 0x0000000000201947 */ /* 0x000ff40003800000 */
[----:B------:R-:W-:Y:S01]  /*2450*/  LOP3.LUT R15, R5, 0x7ff00000, RZ, 0xc0, !PT ;  /* 0x7ff00000050f7812 */ /* 0x000fe200078ec0ff */
[----:B------:R-:W-:-:S03]  /*2460*/  IMAD.MOV.U32 R14, RZ, RZ, RZ ;  /* 0x000000ffff0e7224 */ /* 0x000fc600078e00ff */
[----:B------:R-:W-:-:S04]  /*2470*/  ISETP.GE.U32.AND P1, PT, R12, R15, PT ;  /* 0x0000000f0c00720c */ /* 0x000fc80003f26070 */
[----:B------:R-:W-:-:S04]  /*2480*/  SEL R15, R13, 0x63400000, !P1 ;  /* 0x634000000d0f7807 */ /* 0x000fc80004800000 */
[----:B------:R-:W-:-:S04]  /*2490*/  LOP3.LUT R15, R15, 0x80000000, R7, 0xf8, !PT ;  /* 0x800000000f0f7812 */ /* 0x000fc800078ef807 */
[----:B------:R-:W-:-:S06]  /*24a0*/  LOP3.LUT R15, R15, 0x100000, RZ, 0xfc, !PT ;  /* 0x001000000f0f7812 */ /* 0x000fcc00078efcff */
[----:B------:R-:W-:-:S10]  /*24b0*/  DFMA R8, R8, 2, -R14 ;  /* 0x400000000808782b */ /* 0x000fd4000000080e */
[----:B------:R-:W-:-:S07]  /*24c0*/  LOP3.LUT R21, R9, 0x7ff00000, RZ, 0xc0, !PT ;  /* 0x7ff0000009157812 */ /* 0x000fce00078ec0ff */
.L_x_24:
[----:B------:R-:W-:Y:S01]  /*24d0*/  IMAD.MOV.U32 R20, RZ, RZ, R19 ;  /* 0x000000ffff147224 */ /* 0x000fe200078e0013 */
[----:B------:R-:W-:Y:S01]  /*24e0*/  @!P0 LOP3.LUT R20, R3, 0x7ff00000, RZ, 0xc0, !PT ;  /* 0x7ff0000003148812 */ /* 0x000fe200078ec0ff */
[----:B------:R-:W-:Y:S01]  /*24f0*/  VIADD R22, R21, 0xffffffff ;  /* 0xffffffff15167836 */ /* 0x000fe20000000000 */
[----:B------:R-:W-:-:S03]  /*2500*/  DMUL R14, R10, R8 ;  /* 0x000000080a0e7228 */ /* 0x000fc60000000000 */
[----:B------:R-:W-:Y:S01]  /*2510*/  VIADD R23, R20, 0xffffffff ;  /* 0xffffffff14177836 */ /* 0x000fe20000000000 */
[----:B------:R-:W-:-:S04]  /*2520*/  ISETP.GT.U32.AND P0, PT, R22, 0x7feffffe, PT ;  /* 0x7feffffe1600780c */ /* 0x000fc80003f04070 */
[----:B------:R-:W-:Y:S01]  /*2530*/  ISETP.GT.U32.OR P0, PT, R23, 0x7feffffe, P0 ;  /* 0x7feffffe1700780c */ /* 0x000fe20000704470 */
[----:B------:R-:W-:-:S08]  /*2540*/  DFMA R18, R14, -R2, R8 ;  /* 0x800000020e12722b */ /* 0x000fd00000000008 */
[----:B------:R-:W-:-:S04]  /*2550*/  DFMA R10, R10, R18, R14 ;  /* 0x000000120a0a722b */ /* 0x000fc8000000000e */
[----:B------:R-:W-:Y:S07]  /*2560*/  @P0 BRA `(.L_x_25) ;  /* 0x00000000006c0947 */ /* 0x000fee0003800000 */
[----:B------:R-:W-:-:S04]  /*2570*/  LOP3.LUT R7, R5, 0x7ff00000, RZ, 0xc0, !PT ;  /* 0x7ff0000005077812 */ /* 0x000fc800078ec0ff */
[CC--:B------:R-:W-:Y:S02]  /*2580*/  VIADDMNMX R6, R12.reuse, -R7.reuse, 0xb9600000, !PT ;  /* 0xb96000000c067446 */ /* 0x0c0fe40007800907 */
[----:B------:R-:W-:Y:S02]  /*2590*/  ISETP.GE.U32.AND P0, PT, R12, R7, PT ;  /* 0x000000070c00720c */ /* 0x000fe40003f06070 */
[----:B------:R-:W-:Y:S02]  /*25a0*/  VIMNMX R6, PT, PT, R6, 0x46a00000, PT ;  /* 0x46a0000006067848 */ /* 0x000fe40003fe0100 */
[----:B------:R-:W-:-:S04]  /*25b0*/  SEL R13, R13, 0x63400000, !P0 ;  /* 0x634000000d0d7807 */ /* 0x000fc80004000000 */
[----:B------:R-:W-:Y:S01]  /*25c0*/  IADD3 R14, PT, PT, -R13, R6, RZ ;  /* 0x000000060d0e7210 */ /* 0x000fe20007ffe1ff */
[----:B------:R-:W-:-:S04]  /*25d0*/  IMAD.MOV.U32 R6, RZ, RZ, RZ ;  /* 0x000000ffff067224 */ /* 0x000fc800078e00ff */
[----:B------:R-:W-:-:S06]  /*25e0*/  VIADD R7, R14, 0x7fe00000 ;  /* 0x7fe000000e077836 */ /* 0x000fcc0000000000 */
[----:B------:R-:W-:-:S10]  /*25f0*/  DMUL R12, R10, R6 ;  /* 0x000000060a0c7228 */ /* 0x000fd40000000000 */
[----:B------:R-:W-:-:S13]  /*2600*/  FSETP.GTU.AND P0, PT, |R13|, 1.469367938527859385e-39, PT ;  /* 0x001000000d00780b */ /* 0x000fda0003f0c200 */
[----:B------:R-:W-:Y:S05]  /*2610*/  @P0 BRA `(.L_x_26) ;  /* 0x0000000000940947 */ /* 0x000fea0003800000 */
[----:B------:R-:W-:Y:S01]  /*2620*/  DFMA R2, R10, -R2, R8 ;  /* 0x800000020a02722b */ /* 0x000fe20000000008 */
[----:B------:R-:W-:-:S09]  /*2630*/  IMAD.MOV.U32 R6, RZ, RZ, RZ ;  /* 0x000000ffff067224 */ /* 0x000fd200078e00ff */
[C---:B------:R-:W-:Y:S02]  /*2640*/  FSETP.NEU.AND P0, PT, R3.reuse, RZ, PT ;  /* 0x000000ff0300720b */ /* 0x040fe40003f0d000 */
[----:B------:R-:W-:-:S04]  /*2650*/  LOP3.LUT R5, R3, 0x80000000, R5, 0x48, !PT ;  /* 0x8000000003057812 */ /* 0x000fc800078e4805 */
[----:B------:R-:W-:-:S07]  /*2660*/  LOP3.LUT R7, R5, R7, RZ, 0xfc, !PT ;  /* 0x0000000705077212 */ /* 0x000fce00078efcff */
[----:B------:R-:W-:Y:S05]  /*2670*/  @!P0 BRA `(.L_x_26) ;  /* 0x00000000007c8947 */ /* 0x000fea0003800000 */
[----:B------:R-:W-:Y:S01]  /*2680*/  IADD3 R3, PT, PT, -R14, RZ, RZ ;  /* 0x000000ff0e037210 */ /* 0x000fe20007ffe1ff */
[----:B------:R-:W-:Y:S01]  /*2690*/  IMAD.MOV.U32 R2, RZ, RZ, RZ ;  /* 0x000000ffff027224 */ /* 0x000fe200078e00ff */
[----:B------:R-:W-:-:S05]  /*26a0*/  DMUL.RP R6, R10, R6 ;  /* 0x000000060a067228 */ /* 0x000fca0000008000 */
[----:B------:R-:W-:-:S05]  /*26b0*/  DFMA R2, R12, -R2, R10 ;  /* 0x800000020c02722b */ /* 0x000fca000000000a */
[----:B------:R-:W-:Y:S02]  /*26c0*/  LOP3.LUT R5, R7, R5, RZ, 0x3c, !PT ;  /* 0x0000000507057212 */ /* 0x000fe400078e3cff */
[----:B------:R-:W-:-:S04]  /*26d0*/  IADD3 R2, PT, PT, -R14, -0x43300000, RZ ;  /* 0xbcd000000e027810 */ /* 0x000fc80007ffe1ff */
[----:B------:R-:W-:-:S04]  /*26e0*/  FSETP.NEU.AND P0, PT, |R3|, R2, PT ;  /* 0x000000020300720b */ /* 0x000fc80003f0d200 */
[----:B------:R-:W-:Y:S02]  /*26f0*/  FSEL R12, R6, R12, !P0 ;  /* 0x0000000c060c7208 */ /* 0x000fe40004000000 */
[----:B------:R-:W-:Y:S01]  /*2700*/  FSEL R13, R5, R13, !P0 ;  /* 0x0000000d050d7208 */ /* 0x000fe20004000000 */
[----:B------:R-:W-:Y:S06]  /*2710*/  BRA `(.L_x_26) ;  /* 0x0000000000547947 */ /* 0x000fec0003800000 */
.L_x_25:
[----:B------:R-:W-:-:S14]  /*2720*/  DSETP.NAN.AND P0, PT, R6, R6, PT ;  /* 0x000000060600722a */ /* 0x000fdc0003f08000 */
[----:B------:R-:W-:Y:S05]  /*2730*/  @P0 BRA `(.L_x_27) ;  /* 0x0000000000440947 */ /* 0x000fea0003800000 */
[----:B------:R-:W-:-:S14]  /*2740*/  DSETP.NAN.AND P0, PT, R4, R4, PT ;  /* 0x000000040400722a */ /* 0x000fdc0003f08000 */
[----:B------:R-:W-:Y:S05]  /*2750*/  @P0 BRA `(.L_x_28) ;  /* 0x0000000000300947 */ /* 0x000fea0003800000 */
[----:B------:R-:W-:Y:S01]  /*2760*/  ISETP.NE.AND P0, PT, R21, R20, PT ;  /* 0x000000141500720c */ /* 0x000fe20003f05270 */
[----:B------:R-:W-:Y:S02]  /*2770*/  IMAD.MOV.U32 R12, RZ, RZ, 0x0 ;  /* 0x00000000ff0c7424 */ /* 0x000fe400078e00ff */
[----:B------:R-:W-:-:S10]  /*2780*/  IMAD.MOV.U32 R13, RZ, RZ, -0x80000 ;  /* 0xfff80000ff0d7424 */ /* 0x000fd400078e00ff */
[----:B------:R-:W-:Y:S05]  /*2790*/  @!P0 BRA `(.L_x_26) ;  /* 0x0000000000348947 */ /* 0x000fea0003800000 */
[----:B------:R-:W-:Y:S02]  /*27a0*/  ISETP.NE.AND P0, PT, R21, 0x7ff00000, PT ;  /* 0x7ff000001500780c */ /* 0x000fe40003f05270 */
[----:B------:R-:W-:Y:S02]  /*27b0*/  LOP3.LUT R13, R7, 0x80000000, R5, 0x48, !PT ;  /* 0x80000000070d7812 */ /* 0x000fe400078e4805 */
[----:B------:R-:W-:-:S13]  /*27c0*/  ISETP.EQ.OR P0, PT, R20, RZ, !P0 ;  /* 0x000000ff1400720c */ /* 0x000fda0004702670 */
[----:B------:R-:W-:Y:S02]  /*27d0*/  @P0 LOP3.LUT R2, R13, 0x7ff00000, RZ, 0xfc, !PT ;  /* 0x7ff000000d020812 */ /* 0x000fe400078efcff */
[----:B------:R-:W-:Y:S01]  /*27e0*/  @!P0 MOV R12, RZ ;  /* 0x000000ff000c8202 */ /* 0x000fe20000000f00 */
[----:B------:R-:W-:Y:S02]  /*27f0*/  @P0 IMAD.MOV.U32 R12, RZ, RZ, RZ ;  /* 0x000000ffff0c0224 */ /* 0x000fe400078e00ff */
[----:B------:R-:W-:Y:S01]  /*2800*/  @P0 IMAD.MOV.U32 R13, RZ, RZ, R2 ;  /* 0x000000ffff0d0224 */ /* 0x000fe200078e0002 */
[----:B------:R-:W-:Y:S06]  /*2810*/  BRA `(.L_x_26) ;  /* 0x0000000000147947 */ /* 0x000fec0003800000 */
.L_x_28:
[----:B------:R-:W-:Y:S01]  /*2820*/  LOP3.LUT R13, R5, 0x80000, RZ, 0xfc, !PT ;  /* 0x00080000050d7812 */ /* 0x000fe200078efcff */
[----:B------:R-:W-:Y:S01]  /*2830*/  IMAD.MOV.U32 R12, RZ, RZ, R4 ;  /* 0x000000ffff0c7224 */ /* 0x000fe200078e0004 */
[----:B------:R-:W-:Y:S06]  /*2840*/  BRA `(.L_x_26) ;  /* 0x0000000000087947 */ /* 0x000fec0003800000 */
.L_x_27:
[----:B------:R-:W-:Y:S02]  /*2850*/  LOP3.LUT R13, R7, 0x80000, RZ, 0xfc, !PT ;  /* 0x00080000070d7812 */ /* 0x000fe400078efcff */
[----:B------:R-:W-:-:S07]  /*2860*/  MOV R12, R6 ;  /* 0x00000006000c7202 */ /* 0x000fce0000000f00 */
.L_x_26:
[----:B------:R-:W-:Y:S02]  /*2870*/  IMAD.MOV.U32 R2, RZ, RZ, R0 ;  /* 0x000000ffff027224 */ /* 0x000fe400078e0000 */
[----:B------:R-:W-:-:S04]  /*2880*/  IMAD.MOV.U32 R3, RZ, RZ, 0x0 ;  /* 0x00000000ff037424 */ /* 0x000fc800078e00ff */
[----:B------:R-:W-:Y:S05]  /*2890*/  RET.REL.NODEC R2 `(_Z9prefixSumPfS_S_S_i) ;  /* 0xffffffd402d87950 */ /* 0x000fea0003c3ffff */
.L_x_29:
[----:B------:R-:W-:-:S00]  /*28a0*/  BRA `(.L_x_29) ;  /* 0xfffffffc00fc7947 */ /* 0x000fc0000383ffff */
[----:B------:R-:W-:-:S00]  /*28b0*/  NOP ;  /* 0x0000000000007918 */ /* 0x000fc00000000000 */
        /* <DEDUP_REMOVED lines=12> */
.L_x_30:


//--------------------- .nv.shared.reserved.0     --------------------------
	.section	.nv.shared.reserved.0,"aw",@nobits
	.weak		__nv_reservedSMEM_offset_0_alias
	.size		__nv_reservedSMEM_offset_0_alias, 0, 64
	.other		__nv_reservedSMEM_offset_0_alias,@"STO_CUDA_RESERVED_SHARED STV_DEFAULT"
__nv_reservedSMEM_offset_0_alias:
	.zero		0
	.zero		64


//--------------------- .nv.constant0._Z9prefixSumPfS_S_S_i --------------------------
	.section	.nv.constant0._Z9prefixSumPfS_S_S_i,"a",@progbits
	.sectionflags	@""
	.align	4
.nv.constant0._Z9prefixSumPfS_S_S_i:
	.zero		932


//--------------------- SYMBOLS --------------------------

	.type		.nv.reservedSmem.offset0,@object
	.size		.nv.reservedSmem.offset0,0x4
	.type		malloc,@function
